//
// Generated by NVIDIA NVVM Compiler
//
// Compiler Build ID: CL-36424714
// Cuda compilation tools, release 13.0, V13.0.88
// Based on NVVM 20.0.0
//

.version 9.0
.target sm_100
.address_size 64

	// .globl	fused_collide_stream
.const .align 4 .b8 w[36] = {57, 142, 227, 60, 57, 142, 227, 61, 57, 142, 227, 60, 57, 142, 227, 61, 57, 142, 227, 62, 57, 142, 227, 61, 57, 142, 227, 60, 57, 142, 227, 61, 57, 142, 227, 60};

.visible .entry fused_collide_stream(
	.param .u64 .ptr .align 1 fused_collide_stream_param_0,
	.param .u64 .ptr .align 1 fused_collide_stream_param_1,
	.param .u64 .ptr .align 1 fused_collide_stream_param_2,
	.param .u64 .ptr .align 1 fused_collide_stream_param_3,
	.param .u64 .ptr .align 1 fused_collide_stream_param_4
)
{
	.reg .pred 	%p<44>;
	.reg .b16 	%rs<3>;
	.reg .b32 	%r<51>;
	.reg .b32 	%f<232>;
	.reg .b64 	%rd<28>;
	.reg .b64 	%fd<3>;

	ld.param.u64 	%rd5, [fused_collide_stream_param_0];
	ld.param.u64 	%rd6, [fused_collide_stream_param_1];
	ld.param.u64 	%rd7, [fused_collide_stream_param_2];
	ld.param.u64 	%rd8, [fused_collide_stream_param_3];
	ld.param.u64 	%rd9, [fused_collide_stream_param_4];
	cvta.to.global.u64 	%rd10, %rd5;
	cvta.to.global.u64 	%rd11, %rd8;
	cvta.to.global.u64 	%rd12, %rd6;
	cvta.to.global.u64 	%rd13, %rd7;
	cvta.to.global.u64 	%rd14, %rd9;
	mov.u32 	%r17, %ctaid.x;
	mov.u32 	%r18, %ntid.x;
	mov.u32 	%r19, %tid.x;
	mad.lo.s32 	%r20, %r17, %r18, %r19;
	and.b32  	%r21, %r20, 31;
	setp.ne.s32 	%p4, %r21, 0;
	and.b32  	%r22, %r20, -2147483617;
	setp.ne.s32 	%p5, %r22, 31;
	and.pred  	%p6, %p4, %p5;
	shr.s32 	%r23, %r20, 31;
	shr.u32 	%r24, %r23, 27;
	add.s32 	%r25, %r20, %r24;
	shr.s32 	%r26, %r25, 5;
	shl.b32 	%r27, %r26, 1;
	not.b32 	%r28, %r27;
	add.s32 	%r1, %r20, %r28;
	setp.lt.u32 	%p7, %r1, 3840;
	ld.global.f32 	%f1, [%rd14];
	ld.global.f32 	%f2, [%rd14+4];
	ld.global.f32 	%f3, [%rd14+8];
	ld.global.f32 	%f4, [%rd14+12];
	ld.global.f32 	%f5, [%rd14+16];
	ld.global.f32 	%f6, [%rd14+20];
	ld.global.f32 	%f7, [%rd14+24];
	ld.global.f32 	%f8, [%rd14+28];
	ld.global.f32 	%f9, [%rd14+32];
	mul.wide.u32 	%rd15, %r1, 36;
	add.s64 	%rd1, %rd13, %rd15;
	setp.ne.s64 	%p8, %rd6, 0;
	and.pred  	%p1, %p6, %p7;
	and.pred  	%p2, %p8, %p1;
	mul.wide.u32 	%rd16, %r1, 3;
	add.s64 	%rd2, %rd12, %rd16;
	sub.s32 	%r29, %r20, %r27;
	cvt.s64.s32 	%rd17, %r29;
	add.s64 	%rd3, %rd11, %rd17;
	add.s64 	%rd4, %rd10, %rd15;
	mov.b32 	%r44, 0;
	not.pred 	%p13, %p2;
	mov.f32 	%f200, %f2;
	mov.f32 	%f227, %f3;
	mov.f32 	%f202, %f5;
	mov.f32 	%f224, %f6;
	mov.f32 	%f204, %f8;
	mov.f32 	%f221, %f9;
	mov.f32 	%f206, %f3;
	mov.f32 	%f207, %f6;
	mov.f32 	%f208, %f9;
$L__BB0_1:
	mov.f32 	%f16, %f221;
	mov.f32 	%f14, %f224;
	mov.f32 	%f12, %f227;
	setp.gt.u32 	%p9, %r1, 3839;
	setp.eq.s32 	%p10, %r44, 2160;
	or.pred  	%p11, %p9, %p10;
	mov.f32 	%f221, %f9;
	mov.f32 	%f222, %f8;
	mov.f32 	%f223, %f7;
	mov.f32 	%f224, %f6;
	mov.f32 	%f225, %f5;
	mov.f32 	%f226, %f4;
	mov.f32 	%f227, %f3;
	mov.f32 	%f228, %f2;
	mov.f32 	%f229, %f1;
	@%p11 bra 	$L__BB0_3;
	mul.wide.u32 	%rd18, %r44, 138240;
	add.s64 	%rd19, %rd1, %rd18;
	ld.global.f32 	%f229, [%rd19];
	ld.global.f32 	%f228, [%rd19+4];
	ld.global.f32 	%f227, [%rd19+8];
	ld.global.f32 	%f226, [%rd19+12];
	ld.global.f32 	%f225, [%rd19+16];
	ld.global.f32 	%f224, [%rd19+20];
	ld.global.f32 	%f223, [%rd19+24];
	ld.global.f32 	%f222, [%rd19+28];
	ld.global.f32 	%f221, [%rd19+32];
$L__BB0_3:
	add.f32 	%f71, %f229, %f228;
	add.f32 	%f72, %f71, %f227;
	add.f32 	%f73, %f226, %f225;
	add.f32 	%f74, %f73, %f224;
	add.f32 	%f75, %f223, %f222;
	add.f32 	%f76, %f75, %f221;
	add.f32 	%f77, %f72, %f74;
	add.f32 	%f78, %f77, %f76;
	cvt.f64.f32 	%fd1, %f78;
	add.f64 	%fd2, %fd1, 0d3F1A36E2EB1C432D;
	cvt.rn.f32.f64 	%f37, %fd2;
	sub.f32 	%f79, %f76, %f72;
	div.rn.f32 	%f38, %f79, %f37;
	add.f32 	%f80, %f227, %f224;
	add.f32 	%f81, %f80, %f221;
	sub.f32 	%f82, %f81, %f229;
	sub.f32 	%f83, %f82, %f226;
	sub.f32 	%f84, %f83, %f223;
	div.rn.f32 	%f39, %f84, %f37;
	setp.eq.s32 	%p12, %r44, 0;
	or.pred  	%p14, %p13, %p12;
	@%p14 bra 	$L__BB0_9;
	abs.f32 	%f85, %f39;
	abs.f32 	%f86, %f38;
	setp.gt.f32 	%p17, %f86, %f85;
	selp.f32 	%f87, %f86, %f85, %p17;
	selp.f32 	%f88, %f85, %f86, %p17;
	div.rn.f32 	%f89, %f88, %f87;
	mul.f32 	%f90, %f89, %f89;
	fma.rn.f32 	%f91, %f90, 0f3B33710B, 0fBC807748;
	fma.rn.f32 	%f92, %f91, %f90, 0f3D2CDAB2;
	fma.rn.f32 	%f93, %f92, %f90, 0fBD992D10;
	fma.rn.f32 	%f94, %f93, %f90, 0f3DD9EA6C;
	fma.rn.f32 	%f95, %f94, %f90, 0fBE117CB1;
	fma.rn.f32 	%f96, %f95, %f90, 0f3E4CBCE0;
	fma.rn.f32 	%f97, %f96, %f90, 0fBEAAAA7D;
	mul.f32 	%f98, %f90, %f97;
	fma.rn.f32 	%f99, %f98, %f89, %f89;
	neg.f32 	%f100, %f99;
	fma.rn.f32 	%f101, 0f3F6EE581, 0f3FD774EB, %f100;
	selp.f32 	%f102, %f101, %f99, %p17;
	selp.f32 	%f103, 0f3F6EE581, 0f3FEEE581, %p17;
	selp.f32 	%f104, %f99, %f100, %p17;
	mov.b32 	%r30, %f39;
	fma.rn.f32 	%f105, %f103, 0f3FD774EB, %f104;
	setp.lt.s32 	%p18, %r30, 0;
	selp.f32 	%f106, %f105, %f102, %p18;
	add.f32 	%f107, %f86, %f85;
	setp.eq.f32 	%p19, %f87, 0f00000000;
	selp.f32 	%f108, 0f40490FDB, 0f00000000, %p18;
	setp.eq.f32 	%p20, %f85, %f86;
	selp.f32 	%f109, 0f4016CBE4, 0f3F490FDB, %p18;
	selp.f32 	%f110, %f109, %f106, %p20;
	selp.f32 	%f111, %f108, %f110, %p19;
	abs.f32 	%f112, %f107;
	setp.nan.f32 	%p21, %f112, %f112;
	copysign.f32 	%f113, %f38, %f111;
	selp.f32 	%f114, %f107, %f113, %p21;
	add.f32 	%f115, %f114, 0f40490FDB;
	mul.f32 	%f116, %f39, %f39;
	fma.rn.f32 	%f117, %f38, %f38, %f116;
	sqrt.rn.f32 	%f118, %f117;
	mul.f32 	%f119, %f118, 0f447A0000;
	cvt.sat.f32.f32 	%f120, %f119;
	cvt.sat.f32.f32 	%f40, %f37;
	div.rn.f32 	%f121, %f115, 0f3F860A92;
	cvt.rmi.f32.f32 	%f41, %f121;
	sub.f32 	%f122, %f121, %f41;
	mov.f32 	%f123, 0f3F800000;
	sub.f32 	%f124, %f123, %f120;
	mul.f32 	%f42, %f40, %f124;
	mul.f32 	%f125, %f120, %f122;
	sub.f32 	%f126, %f123, %f125;
	mul.f32 	%f43, %f40, %f126;
	sub.f32 	%f127, %f123, %f122;
	mul.f32 	%f128, %f120, %f127;
	sub.f32 	%f129, %f123, %f128;
	mul.f32 	%f44, %f40, %f129;
	setp.eq.f32 	%p22, %f41, 0f00000000;
	setp.eq.f32 	%p23, %f41, 0f40C00000;
	or.pred  	%p24, %p22, %p23;
	mov.f32 	%f218, %f40;
	mov.f32 	%f219, %f44;
	mov.f32 	%f220, %f42;
	@%p24 bra 	$L__BB0_8;
	setp.eq.f32 	%p25, %f41, 0f3F800000;
	mov.f32 	%f218, %f43;
	mov.f32 	%f219, %f40;
	mov.f32 	%f220, %f42;
	@%p25 bra 	$L__BB0_8;
	setp.eq.f32 	%p26, %f41, 0f40000000;
	mov.f32 	%f218, %f42;
	mov.f32 	%f219, %f40;
	mov.f32 	%f220, %f44;
	@%p26 bra 	$L__BB0_8;
	setp.eq.f32 	%p27, %f41, 0f40400000;
	setp.eq.f32 	%p28, %f41, 0f40800000;
	selp.f32 	%f130, %f44, %f40, %p28;
	selp.f32 	%f218, %f42, %f130, %p27;
	selp.f32 	%f219, %f43, %f42, %p27;
	selp.f32 	%f131, %f40, %f43, %p27;
	selp.f32 	%f220, %f40, %f131, %p28;
$L__BB0_8:
	mul.f32 	%f132, %f218, 0f437F0000;
	cvt.rni.u32.f32 	%r31, %f132;
	mul.f32 	%f133, %f219, 0f437F0000;
	cvt.rni.u32.f32 	%r32, %f133;
	mul.f32 	%f134, %f220, 0f437F0000;
	cvt.rni.u32.f32 	%r33, %f134;
	add.s32 	%r34, %r44, -1;
	mul.wide.u32 	%rd20, %r34, 11520;
	add.s64 	%rd21, %rd2, %rd20;
	st.global.u8 	[%rd21], %r31;
	st.global.u8 	[%rd21+1], %r32;
	st.global.u8 	[%rd21+2], %r33;
	bra.uni 	$L__BB0_10;
$L__BB0_9:
	mov.pred 	%p43, -1;
	@%p12 bra 	$L__BB0_12;
$L__BB0_10:
	add.s32 	%r35, %r44, -1;
	mul.wide.u32 	%rd22, %r35, 3840;
	add.s64 	%rd23, %rd3, %rd22;
	ld.global.u8 	%rs1, [%rd23];
	setp.ne.s16 	%p30, %rs1, 0;
	mov.pred 	%p43, 0;
	@%p30 bra 	$L__BB0_12;
	mul.f32 	%f135, %f39, %f39;
	fma.rn.f32 	%f136, %f38, %f38, %f135;
	mul.f32 	%f137, %f136, 0f3FC00000;
	mov.f32 	%f138, 0f3F800000;
	sub.f32 	%f139, %f138, %f137;
	neg.f32 	%f140, %f39;
	sub.f32 	%f141, %f140, %f38;
	mul.f32 	%f142, %f37, 0f3CE38E39;
	mul.f32 	%f143, %f141, 0f40400000;
	fma.rn.f32 	%f144, %f141, 0f3FC00000, 0f3F800000;
	fma.rn.f32 	%f145, %f143, %f144, %f139;
	mul.f32 	%f146, %f145, %f142;
	sub.f32 	%f147, %f229, %f146;
	fma.rn.f32 	%f229, %f147, 0f283424DC, %f146;
	mul.f32 	%f148, %f39, 0f00000000;
	sub.f32 	%f149, %f148, %f38;
	mul.f32 	%f150, %f37, 0f3DE38E39;
	mul.f32 	%f151, %f149, 0f40400000;
	fma.rn.f32 	%f152, %f149, 0f3FC00000, 0f3F800000;
	fma.rn.f32 	%f153, %f151, %f152, %f139;
	mul.f32 	%f154, %f153, %f150;
	sub.f32 	%f155, %f228, %f154;
	fma.rn.f32 	%f228, %f155, 0f283424DC, %f154;
	sub.f32 	%f156, %f39, %f38;
	mul.f32 	%f157, %f156, 0f40400000;
	fma.rn.f32 	%f158, %f156, 0f3FC00000, 0f3F800000;
	fma.rn.f32 	%f159, %f157, %f158, %f139;
	mul.f32 	%f160, %f159, %f142;
	sub.f32 	%f161, %f227, %f160;
	fma.rn.f32 	%f227, %f161, 0f283424DC, %f160;
	mul.f32 	%f162, %f38, 0f00000000;
	sub.f32 	%f163, %f162, %f39;
	mul.f32 	%f164, %f163, 0f40400000;
	fma.rn.f32 	%f165, %f163, 0f3FC00000, 0f3F800000;
	fma.rn.f32 	%f166, %f164, %f165, %f139;
	mul.f32 	%f167, %f166, %f150;
	sub.f32 	%f168, %f226, %f167;
	fma.rn.f32 	%f226, %f168, 0f283424DC, %f167;
	add.f32 	%f169, %f162, %f148;
	mul.f32 	%f170, %f37, 0f3EE38E39;
	mul.f32 	%f171, %f169, 0f40400000;
	fma.rn.f32 	%f172, %f169, 0f3FC00000, 0f3F800000;
	fma.rn.f32 	%f173, %f171, %f172, %f139;
	mul.f32 	%f174, %f173, %f170;
	sub.f32 	%f175, %f225, %f174;
	fma.rn.f32 	%f225, %f175, 0f283424DC, %f174;
	add.f32 	%f176, %f162, %f39;
	mul.f32 	%f177, %f176, 0f40400000;
	fma.rn.f32 	%f178, %f176, 0f3FC00000, 0f3F800000;
	fma.rn.f32 	%f179, %f177, %f178, %f139;
	mul.f32 	%f180, %f179, %f150;
	sub.f32 	%f181, %f224, %f180;
	fma.rn.f32 	%f224, %f181, 0f283424DC, %f180;
	sub.f32 	%f182, %f38, %f39;
	mul.f32 	%f183, %f182, 0f40400000;
	fma.rn.f32 	%f184, %f182, 0f3FC00000, 0f3F800000;
	fma.rn.f32 	%f185, %f183, %f184, %f139;
	mul.f32 	%f186, %f185, %f142;
	sub.f32 	%f187, %f223, %f186;
	fma.rn.f32 	%f223, %f187, 0f283424DC, %f186;
	add.f32 	%f188, %f38, %f148;
	mul.f32 	%f189, %f188, 0f40400000;
	fma.rn.f32 	%f190, %f188, 0f3FC00000, 0f3F800000;
	fma.rn.f32 	%f191, %f189, %f190, %f139;
	mul.f32 	%f192, %f191, %f150;
	sub.f32 	%f193, %f222, %f192;
	fma.rn.f32 	%f222, %f193, 0f283424DC, %f192;
	add.f32 	%f194, %f38, %f39;
	mul.f32 	%f195, %f194, 0f40400000;
	fma.rn.f32 	%f196, %f194, 0f3FC00000, 0f3F800000;
	fma.rn.f32 	%f197, %f195, %f196, %f139;
	mul.f32 	%f198, %f197, %f142;
	sub.f32 	%f199, %f221, %f198;
	fma.rn.f32 	%f221, %f199, 0f283424DC, %f198;
$L__BB0_12:
	mov.b32 	%r36, %f229;
	shfl.sync.down.b32	%r50|%p32, %r36, 1, 31, -1;
	mov.b32 	%r37, %f200;
	shfl.sync.down.b32	%r49|%p33, %r37, 1, 31, -1;
	mov.b32 	%r38, %f206;
	shfl.sync.down.b32	%r48|%p34, %r38, 1, 31, -1;
	mov.b32 	%r39, %f223;
	shfl.sync.up.b32	%r6|%p35, %r39, 1, 0, -1;
	mov.b32 	%r40, %f204;
	shfl.sync.up.b32	%r7|%p36, %r40, 1, 0, -1;
	mov.b32 	%r41, %f208;
	shfl.sync.up.b32	%r8|%p37, %r41, 1, 0, -1;
	mov.u32 	%r45, %r8;
	mov.u32 	%r46, %r7;
	mov.u32 	%r47, %r6;
	mov.f32 	%f230, %f207;
	@%p43 bra 	$L__BB0_15;
	add.s32 	%r42, %r44, -1;
	mul.wide.u32 	%rd24, %r42, 3840;
	add.s64 	%rd25, %rd3, %rd24;
	ld.global.u8 	%rs2, [%rd25+-1];
	setp.eq.s16 	%p38, %rs2, 0;
	@%p38 bra 	$L__BB0_15;
	mov.u32 	%r45, %r50;
	mov.u32 	%r46, %r49;
	mov.u32 	%r47, %r48;
	mov.f32 	%f230, %f226;
	mov.f32 	%f226, %f207;
	mov.u32 	%r48, %r6;
	mov.u32 	%r49, %r7;
	mov.u32 	%r50, %r8;
$L__BB0_15:
	setp.eq.s32 	%p39, %r44, 0;
	not.pred 	%p40, %p1;
	or.pred  	%p41, %p39, %p40;
	@%p41 bra 	$L__BB0_17;
	add.s32 	%r43, %r44, -1;
	mul.wide.u32 	%rd26, %r43, 138240;
	add.s64 	%rd27, %rd4, %rd26;
	st.global.u32 	[%rd27], %r50;
	st.global.u32 	[%rd27+4], %r49;
	st.global.u32 	[%rd27+8], %r48;
	st.global.f32 	[%rd27+12], %f226;
	st.global.f32 	[%rd27+16], %f202;
	st.global.f32 	[%rd27+20], %f230;
	st.global.u32 	[%rd27+24], %r47;
	st.global.u32 	[%rd27+28], %r46;
	st.global.u32 	[%rd27+32], %r45;
$L__BB0_17:
	add.s32 	%r44, %r44, 1;
	setp.ne.s32 	%p42, %r44, 2161;
	mov.f32 	%f200, %f228;
	mov.f32 	%f202, %f225;
	mov.f32 	%f204, %f222;
	mov.f32 	%f206, %f12;
	mov.f32 	%f207, %f14;
	mov.f32 	%f208, %f16;
	@%p42 bra 	$L__BB0_1;
	ret;

}


// ===== COMPILED SASS (sm_100) =====

	.target	sm_100

	.elftype	@"ET_EXEC"


//--------------------- .note.nv.tkinfo           --------------------------
	.section	.note.nv.tkinfo,"",@"SHT_NOTE"
	.sectionflags	@"SHF_NOTE_NV_TKINFO"
	.tkinfo
        /*0018*/ 	.word	0x00000002
        /*0030*/ 	.string	""
        /*0030*/ 	.string	"ptxas"
        /*0030*/ 	.string	"Cuda compilation tools, release 13.0, V13.0.88"
        /*0030*/ 	.string	"Build cuda_13.0.r13.0/compiler.36424714_0"
        /*0030*/ 	.string	"-arch sm_100 -m 64 "



//--------------------- .note.nv.cuinfo           --------------------------
	.section	.note.nv.cuinfo,"",@"SHT_NOTE"
	.sectionflags	@"SHF_NOTE_NV_CUINFO"
        /*0018*/ 	.short	0x0002
        /*001a*/ 	.short	0x0064
        /*001c*/ 	.short	0x0082
	.zero		2


//--------------------- .nv.info                  --------------------------
	.section	.nv.info,"",@"SHT_CUDA_INFO"
	.align	4


	//----- nvinfo : EIATTR_REGCOUNT
	.align		4
        /*0000*/ 	.byte	0x04, 0x2f
        /*0002*/ 	.short	(.L_2 - .L_1)
	.align		4
.L_1:
        /*0004*/ 	.word	index@(fused_collide_stream)
        /*0008*/ 	.word	0x00000037


	//----- nvinfo : EIATTR_FRAME_SIZE
	.align		4
.L_2:
        /*000c*/ 	.byte	0x04, 0x11
        /*000e*/ 	.short	(.L_4 - .L_3)
	.align		4
.L_3:
        /*0010*/ 	.word	index@($__internal_1_$__cuda_sm3x_div_rn_noftz_f32_slowpath)
        /*0014*/ 	.word	0x00000000


	//----- nvinfo : EIATTR_FRAME_SIZE
	.align		4
.L_4:
        /*0018*/ 	.byte	0x04, 0x11
        /*001a*/ 	.short	(.L_6 - .L_5)
	.align		4
.L_5:
        /*001c*/ 	.word	index@($__internal_0_$__cuda_sm20_sqrt_rn_f32_slowpath)
        /*0020*/ 	.word	0x00000000


	//----- nvinfo : EIATTR_FRAME_SIZE
	.align		4
.L_6:
        /*0024*/ 	.byte	0x04, 0x11
        /*0026*/ 	.short	(.L_8 - .L_7)
	.align		4
.L_7:
        /*0028*/ 	.word	index@(fused_collide_stream)
        /*002c*/ 	.word	0x00000000


	//----- nvinfo : EIATTR_MIN_STACK_SIZE
	.align		4
.L_8:
        /*0030*/ 	.byte	0x04, 0x12
        /*0032*/ 	.short	(.L_10 - .L_9)
	.align		4
.L_9:
        /*0034*/ 	.word	index@(fused_collide_stream)
        /*0038*/ 	.word	0x00000000
.L_10:


//--------------------- .nv.compat                --------------------------
	.section	.nv.compat,"",@"SHT_CUDA_COMPAT_INFO"
	.align	4
        /*0000*/ 	.byte	0x02, 0x09, 0x00, 0x00, 0x02, 0x02, 0x01, 0x00, 0x02, 0x05, 0x05, 0x00, 0x03, 0x07, 0x01, 0x01
        /*0010*/ 	.byte	0x02, 0x03, 0x00, 0x00, 0x02, 0x06, 0x01, 0x00, 0x04, 0x0b, 0x08, 0x00, 0x01, 0x00, 0x00, 0x00
        /*0020*/ 	.byte	0x00, 0x00, 0x00, 0x00


//--------------------- .nv.info.fused_collide_stream --------------------------
	.section	.nv.info.fused_collide_stream,"",@"SHT_CUDA_INFO"
	.sectionflags	@""
	.align	4


	//----- nvinfo : EIATTR_CUDA_API_VERSION
	.align		4
        /*0000*/ 	.byte	0x04, 0x37
        /*0002*/ 	.short	(.L_12 - .L_11)
.L_11:
        /*0004*/ 	.word	0x00000082


	//----- nvinfo : EIATTR_KPARAM_INFO
	.align		4
.L_12:
        /*0008*/ 	.byte	0x04, 0x17
        /*000a*/ 	.short	(.L_14 - .L_13)
.L_13:
        /*000c*/ 	.word	0x00000000
        /*0010*/ 	.short	0x0004
        /*0012*/ 	.short	0x0020
        /*0014*/ 	.byte	0x00, 0xf5, 0x21, 0x00


	//----- nvinfo : EIATTR_KPARAM_INFO
	.align		4
.L_14:
        /*0018*/ 	.byte	0x04, 0x17
        /*001a*/ 	.short	(.L_16 - .L_15)
.L_15:
        /*001c*/ 	.word	0x00000000
        /*0020*/ 	.short	0x0003
        /*0022*/ 	.short	0x0018
        /*0024*/ 	.byte	0x00, 0xf5, 0x21, 0x00


	//----- nvinfo : EIATTR_KPARAM_INFO
	.align		4
.L_16:
        /*0028*/ 	.byte	0x04, 0x17
        /*002a*/ 	.short	(.L_18 - .L_17)
.L_17:
        /*002c*/ 	.word	0x00000000
        /*0030*/ 	.short	0x0002
        /*0032*/ 	.short	0x0010
        /*0034*/ 	.byte	0x00, 0xf5, 0x21, 0x00


	//----- nvinfo : EIATTR_KPARAM_INFO
	.align		4
.L_18:
        /*0038*/ 	.byte	0x04, 0x17
        /*003a*/ 	.short	(.L_20 - .L_19)
.L_19:
        /*003c*/ 	.word	0x00000000
        /*0040*/ 	.short	0x0001
        /*0042*/ 	.short	0x0008
        /*0044*/ 	.byte	0x00, 0xf5, 0x21, 0x00


	//----- nvinfo : EIATTR_KPARAM_INFO
	.align		4
.L_20:
        /*0048*/ 	.byte	0x04, 0x17
        /*004a*/ 	.short	(.L_22 - .L_21)
.L_21:
        /*004c*/ 	.word	0x00000000
        /*0050*/ 	.short	0x0000
        /*0052*/ 	.short	0x0000
        /*0054*/ 	.byte	0x00, 0xf5, 0x21, 0x00


	//----- nvinfo : EIATTR_SPARSE_MMA_MASK
	.align		4
.L_22:
        /*0058*/ 	.byte	0x03, 0x50
        /*005a*/ 	.short	0x0000


	//----- nvinfo : EIATTR_MAXREG_COUNT
	.align		4
        /*005c*/ 	.byte	0x03, 0x1b
        /*005e*/ 	.short	0x00ff


	//----- nvinfo : EIATTR_MERCURY_ISA_VERSION
	.align		4
        /*0060*/ 	.byte	0x03, 0x5f
        /*0062*/ 	.short	0x0101


	//----- nvinfo : EIATTR_COOP_GROUP_MASK_REGIDS
	.align		4
        /*0064*/ 	.byte	0x04, 0x29
        /*0066*/ 	.short	(.L_24 - .L_23)


	//   ....[0]....
.L_23:
        /*0068*/ 	.word	0xffffffff


	//   ....[1]....
        /*006c*/ 	.word	0xffffffff


	//   ....[2]....
        /*0070*/ 	.word	0xffffffff


	//   ....[3]....
        /*0074*/ 	.word	0xffffffff


	//   ....[4]....
        /*0078*/ 	.word	0xffffffff


	//   ....[5]....
        /*007c*/ 	.word	0xffffffff


	//----- nvinfo : EIATTR_COOP_GROUP_INSTR_OFFSETS
	.align		4
.L_24:
        /*0080*/ 	.byte	0x04, 0x28
        /*0082*/ 	.short	(.L_26 - .L_25)


	//   ....[0]....
.L_25:
        /*0084*/ 	.word	0x000014d0


	//   ....[1]....
        /*0088*/ 	.word	0x00001500


	//   ....[2]....
        /*008c*/ 	.word	0x00001520


	//   ....[3]....
        /*0090*/ 	.word	0x00001530


	//   ....[4]....
        /*0094*/ 	.word	0x00001540


	//   ....[5]....
        /*0098*/ 	.word	0x00001550


	//----- nvinfo : EIATTR_VRC_CTA_INIT_COUNT
	.align		4
.L_26:
        /*009c*/ 	.byte	0x02, 0x4a
	.zero		1
	.zero		1


	//----- nvinfo : EIATTR_EXIT_INSTR_OFFSETS
	.align		4
        /*00a0*/ 	.byte	0x04, 0x1c
        /*00a2*/ 	.short	(.L_28 - .L_27)


	//   ....[0]....
.L_27:
        /*00a4*/ 	.word	0x000017e0


	//----- nvinfo : EIATTR_CRS_STACK_SIZE
	.align		4
.L_28:
        /*00a8*/ 	.byte	0x04, 0x1e
        /*00aa*/ 	.short	(.L_30 - .L_29)
.L_29:
        /*00ac*/ 	.word	0x00000000


	//----- nvinfo : EIATTR_CBANK_PARAM_SIZE
	.align		4
.L_30:
        /*00b0*/ 	.byte	0x03, 0x19
        /*00b2*/ 	.short	0x0028


	//----- nvinfo : EIATTR_PARAM_CBANK
	.align		4
        /*00b4*/ 	.byte	0x04, 0x0a
        /*00b6*/ 	.short	(.L_32 - .L_31)
	.align		4
.L_31:
        /*00b8*/ 	.word	index@(.nv.constant0.fused_collide_stream)
        /*00bc*/ 	.short	0x0380
        /*00be*/ 	.short	0x0028


	//----- nvinfo : EIATTR_SW_WAR
	.align		4
.L_32:
        /*00c0*/ 	.byte	0x04, 0x36
        /*00c2*/ 	.short	(.L_34 - .L_33)
.L_33:
        /*00c4*/ 	.word	0x00000008
.L_34:


//--------------------- .nv.callgraph             --------------------------
	.section	.nv.callgraph,"",@"SHT_CUDA_CALLGRAPH"
	.align	4
	.sectionentsize	8
	.align		4
        /*0000*/ 	.word	0x00000000
	.align		4
        /*0004*/ 	.word	0xffffffff
	.align		4
        /*0008*/ 	.word	0x00000000
	.align		4
        /*000c*/ 	.word	0xfffffffe
	.align		4
        /*0010*/ 	.word	0x00000000
	.align		4
        /*0014*/ 	.word	0xfffffffd
	.align		4
        /*0018*/ 	.word	0x00000000
	.align		4
        /*001c*/ 	.word	0xfffffffc


//--------------------- .nv.constant3             --------------------------
	.section	.nv.constant3,"a",@progbits
	.align	4
.nv.constant3:
	.type		w,@object
	.size		w,(.L_0 - w)
w:
        /*0000*/ 	.byte	0x39, 0x8e, 0xe3, 0x3c, 0x39, 0x8e, 0xe3, 0x3d, 0x39, 0x8e, 0xe3, 0x3c, 0x39, 0x8e, 0xe3, 0x3d
        /*0010*/ 	.byte	0x39, 0x8e, 0xe3, 0x3e, 0x39, 0x8e, 0xe3, 0x3d, 0x39, 0x8e, 0xe3, 0x3c, 0x39, 0x8e, 0xe3, 0x3d
        /*0020*/ 	.byte	0x39, 0x8e, 0xe3, 0x3c
.L_0:


//--------------------- .text.fused_collide_stream --------------------------
	.section	.text.fused_collide_stream,"ax",@progbits
	.align	128
        .global         fused_collide_stream
        .type           fused_collide_stream,@function
        .size           fused_collide_stream,(.L_x_37 - fused_collide_stream)
        .other          fused_collide_stream,@"STO_CUDA_ENTRY STV_DEFAULT"
fused_collide_stream:
.text.fused_collide_stream:
[----:B------:R-:W-:Y:S08]  /*0000*/  LDC R1, c[0x0][0x37c] ;  /* 0x0000df00ff017b82 */ /* 0x000ff00000000800 */
[----:B------:R-:W0:Y:S01]  /*0010*/  LDC.64 R2, c[0x0][0x3a0] ;  /* 0x0000e800ff027b82 */ /* 0x000e220000000a00 */
[----:B------:R-:W0:Y:S01]  /*0020*/  LDCU.64 UR4, c[0x0][0x358] ;  /* 0x00006b00ff0477ac */ /* 0x000e220008000a00 */
[----:B------:R-:W1:Y:S01]  /*0030*/  S2R R5, SR_TID.X ;  /* 0x0000000000057919 */ /* 0x000e620000002100 */
[----:B------:R-:W2:Y:S05]  /*0040*/  LDCU.64 UR8, c[0x0][0x398] ;  /* 0x00007300ff0877ac */ /* 0x000eaa0008000a00 */
[----:B------:R-:W1:Y:S08]  /*0050*/  S2UR UR6, SR_CTAID.X ;  /* 0x00000000000679c3 */ /* 0x000e700000002500 */
[----:B------:R-:W1:Y:S01]  /*0060*/  LDC R16, c[0x0][0x360] ;  /* 0x0000d800ff107b82 */ /* 0x000e620000000800 */
[----:B0-----:R-:W3:Y:S07]  /*0070*/  LDG.E R27, desc[UR4][R2.64+0x4] ;  /* 0x00000404021b7981 */ /* 0x001eee000c1e1900 */
[----:B------:R-:W0:Y:S01]  /*0080*/  LDC.64 R6, c[0x0][0x390] ;  /* 0x0000e400ff067b82 */ /* 0x000e220000000a00 */
[----:B------:R-:W4:Y:S04]  /*0090*/  LDG.E R26, desc[UR4][R2.64+0x8] ;  /* 0x00000804021a7981 */ /* 0x000f28000c1e1900 */
[----:B------:R-:W4:Y:S03]  /*00a0*/  LDG.E R25, desc[UR4][R2.64+0x10] ;  /* 0x0000100402197981 */ /* 0x000f26000c1e1900 */
[----:B------:R-:W0:Y:S01]  /*00b0*/  LDC.64 R8, c[0x0][0x388] ;  /* 0x0000e200ff087b82 */ /* 0x000e220000000a00 */
[----:B------:R-:W4:Y:S04]  /*00c0*/  LDG.E R24, desc[UR4][R2.64+0x14] ;  /* 0x0000140402187981 */ /* 0x000f28000c1e1900 */
[----:B------:R-:W4:Y:S03]  /*00d0*/  LDG.E R23, desc[UR4][R2.64+0x1c] ;  /* 0x00001c0402177981 */ /* 0x000f26000c1e1900 */
[----:B------:R-:W0:Y:S01]  /*00e0*/  LDC.64 R10, c[0x0][0x380] ;  /* 0x0000e000ff0a7b82 */ /* 0x000e220000000a00 */
[----:B------:R-:W4:Y:S01]  /*00f0*/  LDG.E R22, desc[UR4][R2.64+0x20] ;  /* 0x0000200402167981 */ /* 0x000f22000c1e1900 */
[----:B-1----:R-:W-:Y:S01]  /*0100*/  IMAD R16, R16, UR6, R5 ;  /* 0x0000000610107c24 */ /* 0x002fe2000f8e0205 */
[----:B------:R-:W1:Y:S02]  /*0110*/  LDCU.64 UR6, c[0x0][0x388] ;  /* 0x00007100ff0677ac */ /* 0x000e640008000a00 */
[----:B------:R-:W5:Y:S02]  /*0120*/  LDG.E R21, desc[UR4][R2.64] ;  /* 0x0000000402157981 */ /* 0x000f64000c1e1900 */
[----:B------:R-:W-:-:S02]  /*0130*/  SHF.R.S32.HI R5, RZ, 0x1f, R16 ;  /* 0x0000001fff057819 */ /* 0x000fc40000011410 */
[----:B------:R-:W5:Y:S02]  /*0140*/  LDG.E R20, desc[UR4][R2.64+0xc] ;  /* 0x00000c0402147981 */ /* 0x000f64000c1e1900 */
[----:B------:R-:W-:Y:S02]  /*0150*/  LEA.HI R5, R5, R16, RZ, 0x5 ;  /* 0x0000001005057211 */ /* 0x000fe400078f28ff */
[----:B------:R2:W5:Y:S01]  /*0160*/  LDG.E R18, desc[UR4][R2.64+0x18] ;  /* 0x0000180402127981 */ /* 0x000562000c1e1900 */
[C---:B------:R-:W-:Y:S01]  /*0170*/  LOP3.LUT P0, RZ, R16.reuse, 0x1f, RZ, 0xc0, !PT ;  /* 0x0000001f10ff7812 */ /* 0x040fe2000780c0ff */
[----:B------:R-:W-:Y:S01]  /*0180*/  HFMA2 R19, -RZ, RZ, 0, 0 ;  /* 0x00000000ff137431 */ /* 0x000fe200000001ff */
[----:B------:R-:W-:Y:S02]  /*0190*/  SHF.R.S32.HI R5, RZ, 0x5, R5 ;  /* 0x00000005ff057819 */ /* 0x000fe40000011405 */
[----:B------:R-:W-:Y:S02]  /*01a0*/  LOP3.LUT R0, R16, 0x8000001f, RZ, 0xc0, !PT ;  /* 0x8000001f10007812 */ /* 0x000fe400078ec0ff */
[----:B------:R-:W-:-:S02]  /*01b0*/  SHF.L.U32 R5, R5, 0x1, RZ ;  /* 0x0000000105057819 */ /* 0x000fc400000006ff */
[----:B------:R-:W-:Y:S02]  /*01c0*/  ISETP.NE.AND P0, PT, R0, 0x1f, P0 ;  /* 0x0000001f0000780c */ /* 0x000fe40000705270 */
[-C--:B--2---:R-:W-:Y:S02]  /*01d0*/  LOP3.LUT R3, RZ, R5.reuse, RZ, 0x33, !PT ;  /* 0x00000005ff037212 */ /* 0x084fe400078e33ff */
[C---:B------:R-:W-:Y:S02]  /*01e0*/  IADD3 R5, PT, PT, R16.reuse, -R5, RZ ;  /* 0x8000000510057210 */ /* 0x040fe40007ffe0ff */
[----:B------:R-:W-:Y:S02]  /*01f0*/  IADD3 R16, PT, PT, R16, R3, RZ ;  /* 0x0000000310107210 */ /* 0x000fe40007ffe0ff */
[----:B-1----:R-:W-:Y:S02]  /*0200*/  ISETP.NE.U32.AND P2, PT, RZ, UR6, PT ;  /* 0x00000006ff007c0c */ /* 0x002fe4000bf45070 */
[----:B------:R-:W-:Y:S01]  /*0210*/  IADD3 R4, P3, PT, R5, UR8, RZ ;  /* 0x0000000805047c10 */ /* 0x000fe2000ff7e0ff */
[C---:B0-----:R-:W-:Y:S01]  /*0220*/  IMAD.WIDE.U32 R6, R16.reuse, 0x24, R6 ;  /* 0x0000002410067825 */ /* 0x041fe200078e0006 */
[----:B------:R-:W-:-:S02]  /*0230*/  ISETP.LT.U32.AND P1, PT, R16, 0xf00, P0 ;  /* 0x00000f001000780c */ /* 0x000fc40000721070 */
[----:B------:R-:W-:Y:S01]  /*0240*/  LEA.HI.X.SX32 R5, R5, UR9, 0x1, P3 ;  /* 0x0000000905057c11 */ /* 0x000fe200098f0eff */
[----:B------:R-:W-:Y:S01]  /*0250*/  IMAD.WIDE.U32 R8, R16, 0x3, R8 ;  /* 0x0000000310087825 */ /* 0x000fe200078e0008 */
[----:B------:R-:W-:-:S03]  /*0260*/  ISETP.NE.AND.EX P2, PT, RZ, UR7, P1, P2 ;  /* 0x00000007ff007c0c */ /* 0x000fc60008f45320 */
[----:B------:R-:W-:-:S04]  /*0270*/  IMAD.WIDE.U32 R10, R16, 0x24, R10 ;  /* 0x00000024100a7825 */ /* 0x000fc800078e000a */
[----:B---3--:R-:W-:Y:S01]  /*0280*/  IMAD.MOV.U32 R37, RZ, RZ, R27 ;  /* 0x000000ffff257224 */ /* 0x008fe200078e001b */
[-C--:B----4-:R-:W-:Y:S02]  /*0290*/  MOV R17, R26.reuse ;  /* 0x0000001a00117202 */ /* 0x090fe40000000f00 */
[----:B------:R-:W-:Y:S02]  /*02a0*/  MOV R38, R26 ;  /* 0x0000001a00267202 */ /* 0x000fe40000000f00 */
[----:B------:R-:W-:Y:S02]  /*02b0*/  MOV R15, R25 ;  /* 0x00000019000f7202 */ /* 0x000fe40000000f00 */
[----:B------:R-:W-:Y:S01]  /*02c0*/  MOV R14, R24 ;  /* 0x00000018000e7202 */ /* 0x000fe20000000f00 */
[----:B------:R-:W-:Y:S01]  /*02d0*/  IMAD.MOV.U32 R36, RZ, RZ, R24 ;  /* 0x000000ffff247224 */ /* 0x000fe200078e0018 */
[----:B------:R-:W-:Y:S02]  /*02e0*/  MOV R39, R23 ;  /* 0x0000001700277202 */ /* 0x000fe40000000f00 */
[----:B------:R-:W-:-:S02]  /*02f0*/  MOV R28, R22 ;  /* 0x00000016001c7202 */ /* 0x000fc40000000f00 */
[----:B------:R-:W-:-:S07]  /*0300*/  MOV R40, R22 ;  /* 0x0000001600287202 */ /* 0x000fce0000000f00 */
.L_x_22:
[----:B------:R-:W-:Y:S01]  /*0310*/  ISETP.NE.AND P0, PT, R19, 0x870, PT ;  /* 0x000008701300780c */ /* 0x000fe20003f05270 */
[----:B------:R-:W-:Y:S01]  /*0320*/  IMAD.MOV.U32 R34, RZ, RZ, R25 ;  /* 0x000000ffff227224 */ /* 0x000fe200078e0019 */
[----:B-----5:R-:W-:Y:S01]  /*0330*/  MOV R41, R21 ;  /* 0x0000001500297202 */ /* 0x020fe20000000f00 */
[----:B------:R-:W-:Y:S01]  /*0340*/  IMAD.MOV.U32 R30, RZ, RZ, R14 ;  /* 0x000000ffff1e7224 */ /* 0x000fe200078e000e */
[----:B------:R-:W-:Y:S02]  /*0350*/  ISETP.GT.U32.OR P0, PT, R16, 0xeff, !P0 ;  /* 0x00000eff1000780c */ /* 0x000fe40004704470 */
[----:B------:R-:W-:Y:S02]  /*0360*/  MOV R32, R27 ;  /* 0x0000001b00207202 */ /* 0x000fe40000000f00 */
[----:B------:R-:W-:Y:S02]  /*0370*/  MOV R33, R20 ;  /* 0x0000001400217202 */ /* 0x000fe40000000f00 */
[----:B------:R-:W-:-:S02]  /*0380*/  MOV R29, R17 ;  /* 0x00000011001d7202 */ /* 0x000fc40000000f00 */
[----:B------:R-:W-:Y:S02]  /*0390*/  MOV R42, R18 ;  /* 0x00000012002a7202 */ /* 0x000fe40000000f00 */
[----:B------:R-:W-:Y:S02]  /*03a0*/  MOV R35, R23 ;  /* 0x0000001700237202 */ /* 0x000fe40000000f00 */
[----:B------:R-:W-:Y:S01]  /*03b0*/  MOV R17, R26 ;  /* 0x0000001a00117202 */ /* 0x000fe20000000f00 */
[----:B------:R-:W-:Y:S01]  /*03c0*/  @!P0 IMAD.WIDE.U32 R2, R19, 0x21c00, R6 ;  /* 0x00021c0013028825 */ /* 0x000fe200078e0006 */
[----:B------:R-:W-:Y:S02]  /*03d0*/  MOV R14, R24 ;  /* 0x00000018000e7202 */ /* 0x000fe40000000f00 */
[----:B------:R-:W-:Y:S01]  /*03e0*/  MOV R31, R28 ;  /* 0x0000001c001f7202 */ /* 0x000fe20000000f00 */
[----:B------:R-:W-:Y:S01]  /*03f0*/  IMAD.MOV.U32 R28, RZ, RZ, R22 ;  /* 0x000000ffff1c7224 */ /* 0x000fe200078e0016 */
[----:B------:R-:W2:Y:S04]  /*0400*/  @!P0 LDG.E R41, desc[UR4][R2.64] ;  /* 0x0000000402298981 */ /* 0x000ea8000c1e1900 */
[----:B------:R-:W2:Y:S04]  /*0410*/  @!P0 LDG.E R32, desc[UR4][R2.64+0x4] ;  /* 0x0000040402208981 */ /* 0x000ea8000c1e1900 */
[----:B------:R-:W3:Y:S04]  /*0420*/  @!P0 LDG.E R33, desc[UR4][R2.64+0xc] ;  /* 0x00000c0402218981 */ /* 0x000ee8000c1e1900 */
[----:B------:R-:W3:Y:S04]  /*0430*/  @!P0 LDG.E R34, desc[UR4][R2.64+0x10] ;  /* 0x0000100402228981 */ /* 0x000ee8000c1e1900 */
[----:B----4-:R-:W4:Y:S04]  /*0440*/  @!P0 LDG.E R42, desc[UR4][R2.64+0x18] ;  /* 0x00001804022a8981 */ /* 0x010f28000c1e1900 */
[----:B------:R-:W4:Y:S04]  /*0450*/  @!P0 LDG.E R35, desc[UR4][R2.64+0x1c] ;  /* 0x00001c0402238981 */ /* 0x000f28000c1e1900 */
[----:B------:R-:W4:Y:S04]  /*0460*/  @!P0 LDG.E R17, desc[UR4][R2.64+0x8] ;  /* 0x0000080402118981 */ /* 0x000f28000c1e1900 */
[----:B------:R-:W4:Y:S04]  /*0470*/  @!P0 LDG.E R14, desc[UR4][R2.64+0x14] ;  /* 0x00001404020e8981 */ /* 0x000f28000c1e1900 */
[----:B------:R-:W4:Y:S01]  /*0480*/  @!P0 LDG.E R28, desc[UR4][R2.64+0x20] ;  /* 0x00002004021c8981 */ /* 0x000f22000c1e1900 */
[----:B------:R-:W-:Y:S01]  /*0490*/  UMOV UR6, 0xeb1c432d ;  /* 0xeb1c432d00067882 */ /* 0x000fe20000000000 */
[----:B------:R-:W-:Y:S01]  /*04a0*/  UMOV UR7, 0x3f1a36e2 ;  /* 0x3f1a36e200077882 */ /* 0x000fe20000000000 */
[----:B------:R-:W-:Y:S01]  /*04b0*/  BSSY.RECONVERGENT B0, `(.L_x_0) ;  /* 0x0000019000007945 */ /* 0x000fe20003800200 */
[----:B--2---:R-:W-:Y:S01]  /*04c0*/  FADD R0, R32, R41 ;  /* 0x0000002920007221 */ /* 0x004fe20000000000 */
[----:B---3--:R-:W-:Y:S01]  /*04d0*/  FADD R13, R34, R33 ;  /* 0x00000021220d7221 */ /* 0x008fe20000000000 */
[----:B----4-:R-:W-:-:S02]  /*04e0*/  FADD R43, R35, R42 ;  /* 0x0000002a232b7221 */ /* 0x010fc40000000000 */
[----:B------:R-:W-:Y:S01]  /*04f0*/  FADD R0, R17, R0 ;  /* 0x0000000011007221 */ /* 0x000fe20000000000 */
[----:B------:R-:W-:Y:S01]  /*0500*/  FADD R13, R14, R13 ;  /* 0x0000000d0e0d7221 */ /* 0x000fe20000000000 */
[----:B------:R-:W-:-:S03]  /*0510*/  FADD R43, R28, R43 ;  /* 0x0000002b1c2b7221 */ /* 0x000fc60000000000 */
[C---:B------:R-:W-:Y:S01]  /*0520*/  FADD R12, R0.reuse, R13 ;  /* 0x0000000d000c7221 */ /* 0x040fe20000000000 */
[----:B------:R-:W-:-:S03]  /*0530*/  FADD R2, -R0, R43 ;  /* 0x0000002b00027221 */ /* 0x000fc60000000100 */
[----:B------:R-:W-:-:S04]  /*0540*/  FADD R45, R43, R12 ;  /* 0x0000000c2b2d7221 */ /* 0x000fc80000000000 */
[----:B------:R-:W0:Y:S02]  /*0550*/  F2F.F64.F32 R12, R45 ;  /* 0x0000002d000c7310 */ /* 0x000e240000201800 */
[----:B0-----:R-:W-:-:S06]  /*0560*/  DADD R12, R12, UR6 ;  /* 0x000000060c0c7e29 */ /* 0x001fcc0008000000 */
[----:B------:R-:W0:Y:S08]  /*0570*/  F2F.F32.F64 R44, R12 ;  /* 0x0000000c002c7310 */ /* 0x000e300000301000 */
[----:B0-----:R-:W0:Y:S08]  /*0580*/  MUFU.RCP R3, R44 ;  /* 0x0000002c00037308 */ /* 0x001e300000001000 */
[----:B------:R-:W1:Y:S01]  /*0590*/  FCHK P0, R2, R44 ;  /* 0x0000002c02007302 */ /* 0x000e620000000000 */
[----:B0-----:R-:W-:-:S04]  /*05a0*/  FFMA R46, -R44, R3, 1 ;  /* 0x3f8000002c2e7423 */ /* 0x001fc80000000103 */
[----:B------:R-:W-:-:S04]  /*05b0*/  FFMA R3, R3, R46, R3 ;  /* 0x0000002e03037223 */ /* 0x000fc80000000003 */
[----:B------:R-:W-:-:S04]  /*05c0*/  FFMA R0, R2, R3, RZ ;  /* 0x0000000302007223 */ /* 0x000fc800000000ff */
[----:B------:R-:W-:-:S04]  /*05d0*/  FFMA R43, -R44, R0, R2 ;  /* 0x000000002c2b7223 */ /* 0x000fc80000000102 */
[----:B------:R-:W-:Y:S01]  /*05e0*/  FFMA R43, R3, R43, R0 ;  /* 0x0000002b032b7223 */ /* 0x000fe20000000000 */
[----:B-1----:R-:W-:Y:S06]  /*05f0*/  @!P0 BRA `(.L_x_1) ;  /* 0x0000000000108947 */ /* 0x002fec0003800000 */
[----:B------:R-:W-:Y:S02]  /*0600*/  MOV R3, R44 ;  /* 0x0000002c00037202 */ /* 0x000fe40000000f00 */
[----:B------:R-:W-:-:S07]  /*0610*/  MOV R45, 0x630 ;  /* 0x00000630002d7802 */ /* 0x000fce0000000f00 */
[----:B------:R-:W-:Y:S05]  /*0620*/  CALL.REL.NOINC `($__internal_1_$__cuda_sm3x_div_rn_noftz_f32_slowpath) ;  /* 0x0000001000cc7944 */ /* 0x000fea0003c00000 */
[----:B------:R-:W-:-:S07]  /*0630*/  MOV R43, R46 ;  /* 0x0000002e002b7202 */ /* 0x000fce0000000f00 */
.L_x_1:
[----:B------:R-:W-:Y:S05]  /*0640*/  BSYNC.RECONVERGENT B0 ;  /* 0x0000000000007941 */ /* 0x000fea0003800200 */
.L_x_0:
[----:B------:R-:W-:Y:S01]  /*0650*/  FADD R3, R17, R14 ;  /* 0x0000000e11037221 */ /* 0x000fe20000000000 */
[----:B------:R-:W0:Y:S01]  /*0660*/  MUFU.RCP R45, R44 ;  /* 0x0000002c002d7308 */ /* 0x000e220000001000 */
[----:B------:R-:W-:Y:S02]  /*0670*/  BSSY.RECONVERGENT B0, `(.L_x_2) ;  /* 0x0000011000007945 */ /* 0x000fe40003800200 */
[----:B------:R-:W-:-:S04]  /*0680*/  FADD R0, R28, R3 ;  /* 0x000000031c007221 */ /* 0x000fc80000000000 */
[----:B------:R-:W-:-:S04]  /*0690*/  FADD R0, -R41, R0 ;  /* 0x0000000029007221 */ /* 0x000fc80000000100 */
[----:B------:R-:W-:-:S04]  /*06a0*/  FADD R3, -R33, R0 ;  /* 0x0000000021037221 */ /* 0x000fc80000000100 */
[----:B------:R-:W-:Y:S01]  /*06b0*/  FADD R13, -R42, R3 ;  /* 0x000000032a0d7221 */ /* 0x000fe20000000100 */
[----:B0-----:R-:W-:-:S03]  /*06c0*/  FFMA R0, -R44, R45, 1 ;  /* 0x3f8000002c007423 */ /* 0x001fc6000000012d */
[----:B------:R-:W0:Y:S01]  /*06d0*/  FCHK P0, R13, R44 ;  /* 0x0000002c0d007302 */ /* 0x000e220000000000 */
[----:B------:R-:W-:-:S04]  /*06e0*/  FFMA R0, R45, R0, R45 ;  /* 0x000000002d007223 */ /* 0x000fc8000000002d */
[----:B------:R-:W-:-:S04]  /*06f0*/  FFMA R3, R0, R13, RZ ;  /* 0x0000000d00037223 */ /* 0x000fc800000000ff */
[----:B------:R-:W-:-:S04]  /*0700*/  FFMA R2, -R44, R3, R13 ;  /* 0x000000032c027223 */ /* 0x000fc8000000010d */
[----:B------:R-:W-:Y:S01]  /*0710*/  FFMA R0, R0, R2, R3 ;  /* 0x0000000200007223 */ /* 0x000fe20000000003 */
[----:B0-----:R-:W-:Y:S06]  /*0720*/  @!P0 BRA `(.L_x_3) ;  /* 0x0000000000148947 */ /* 0x001fec0003800000 */
[----:B------:R-:W-:Y:S02]  /*0730*/  MOV R2, R13 ;  /* 0x0000000d00027202 */ /* 0x000fe40000000f00 */
[----:B------:R-:W-:Y:S02]  /*0740*/  MOV R3, R44 ;  /* 0x0000002c00037202 */ /* 0x000fe40000000f00 */
[----:B------:R-:W-:-:S07]  /*0750*/  MOV R45, 0x770 ;  /* 0x00000770002d7802 */ /* 0x000fce0000000f00 */
[----:B------:R-:W-:Y:S05]  /*0760*/  CALL.REL.NOINC `($__internal_1_$__cuda_sm3x_div_rn_noftz_f32_slowpath) ;  /* 0x00000010007c7944 */ /* 0x000fea0003c00000 */
[----:B------:R-:W-:-:S07]  /*0770*/  IMAD.MOV.U32 R0, RZ, RZ, R46 ;  /* 0x000000ffff007224 */ /* 0x000fce00078e002e */
.L_x_3:
[----:B------:R-:W-:Y:S05]  /*0780*/  BSYNC.RECONVERGENT B0 ;  /* 0x0000000000007941 */ /* 0x000fea0003800200 */
.L_x_2:
[C---:B------:R-:W-:Y:S01]  /*0790*/  ISETP.EQ.OR P0, PT, R19.reuse, RZ, !P2 ;  /* 0x000000ff1300720c */ /* 0x040fe20005702670 */
[----:B------:R-:W-:Y:S04]  /*07a0*/  BSSY.RECONVERGENT B1, `(.L_x_4) ;  /* 0x00000d1000017945 */ /* 0x000fe80003800200 */
[----:B------:R-:W-:Y:S01]  /*07b0*/  BSSY.RELIABLE B0, `(.L_x_5) ;  /* 0x0000082000007945 */ /* 0x000fe20003800100 */
[----:B------:R-:W-:-:S07]  /*07c0*/  ISETP.NE.AND P3, PT, R19, RZ, PT ;  /* 0x000000ff1300720c */ /* 0x000fce0003f65270 */
[----:B------:R-:W-:Y:S06]  /*07d0*/  @P0 BRA `(.L_x_6) ;  /* 0x0000000400f00947 */ /* 0x000fec0003800000 */
[CC--:B------:R-:W-:Y:S01]  /*07e0*/  FSETP.GT.AND P4, PT, |R43|.reuse, |R0|.reuse, PT ;  /* 0x400000002b00720b */ /* 0x0c0fe20003f84200 */
[----:B------:R-:W-:Y:S03]  /*07f0*/  BSSY.RECONVERGENT B2, `(.L_x_7) ;  /* 0x000000f000027945 */ /* 0x000fe60003800200 */
[----:B------:R-:W-:Y:S02]  /*0800*/  FSEL R13, |R43|, |R0|, P4 ;  /* 0x400000002b0d7208 */ /* 0x000fe40002000200 */
[----:B------:R-:W-:Y:S02]  /*0810*/  FSEL R2, |R0|, |R43|, P4 ;  /* 0x4000002b00027208 */ /* 0x000fe40002000200 */
[----:B------:R-:W0:Y:S08]  /*0820*/  MUFU.RCP R12, R13 ;  /* 0x0000000d000c7308 */ /* 0x000e300000001000 */
        /* <DEDUP_REMOVED lines=11> */
.L_x_8:
[----:B------:R-:W-:Y:S05]  /*08e0*/  BSYNC.RECONVERGENT B2 ;  /* 0x0000000000027941 */ /* 0x000fea0003800200 */
.L_x_7:
[----:B------:R-:W-:Y:S02]  /*08f0*/  HFMA2 R45, -RZ, RZ, 0.89990234375, 10328 ;  /* 0x3b33710bff2d7431 */ /* 0x000fe400000001ff */
[----:B------:R-:W-:Y:S01]  /*0900*/  FMUL R2, R3, R3 ;  /* 0x0000000303027220 */ /* 0x000fe20000400000 */
[C---:B------:R-:W-:Y:S01]  /*0910*/  ISETP.GE.AND P0, PT, R0.reuse, RZ, PT ;  /* 0x000000ff0000720c */ /* 0x040fe20003f06270 */
[----:B------:R-:W-:Y:S01]  /*0920*/  BSSY.RECONVERGENT B2, `(.L_x_9) ;  /* 0x0000028000027945 */ /* 0x000fe20003800200 */
[----:B------:R-:W-:Y:S02]  /*0930*/  FSETP.NEU.AND P5, PT, |R0|, |R43|, PT ;  /* 0x4000002b0000720b */ /* 0x000fe40003fad200 */
[----:B------:R-:W-:Y:S01]  /*0940*/  FSETP.NEU.AND P3, PT, R13, RZ, PT ;  /* 0x000000ff0d00720b */ /* 0x000fe20003f6d000 */
[----:B------:R-:W-:-:S04]  /*0950*/  FFMA R45, R2, R45, -0.015681877732276916504 ;  /* 0xbc807748022d7423 */ /* 0x000fc8000000002d */
[----:B------:R-:W-:-:S04]  /*0960*/  FFMA R45, R2, R45, 0.042200751602649688721 ;  /* 0x3d2cdab2022d7423 */ /* 0x000fc8000000002d */
[----:B------:R-:W-:-:S04]  /*0970*/  FFMA R45, R2, R45, -0.074792981147766113281 ;  /* 0xbd992d10022d7423 */ /* 0x000fc8000000002d */
[----:B------:R-:W-:-:S04]  /*0980*/  FFMA R45, R2, R45, 0.10640415549278259277 ;  /* 0x3dd9ea6c022d7423 */ /* 0x000fc8000000002d */
[----:B------:R-:W-:-:S04]  /*0990*/  FFMA R45, R2, R45, -0.14207722246646881104 ;  /* 0xbe117cb1022d7423 */ /* 0x000fc8000000002d */
[----:B------:R-:W-:-:S04]  /*09a0*/  FFMA R45, R2, R45, 0.19993925094604492188 ;  /* 0x3e4cbce0022d7423 */ /* 0x000fc8000000002d */
[----:B------:R-:W-:-:S04]  /*09b0*/  FFMA R45, R2, R45, -0.33333197236061096191 ;  /* 0xbeaaaa7d022d7423 */ /* 0x000fc8000000002d */
[----:B------:R-:W-:Y:S01]  /*09c0*/  FMUL R2, R2, R45 ;  /* 0x0000002d02027220 */ /* 0x000fe20000400000 */
[----:B------:R-:W-:-:S03]  /*09d0*/  MOV R45, 0x3f6ee581 ;  /* 0x3f6ee581002d7802 */ /* 0x000fc60000000f00 */
[----:B------:R-:W-:Y:S01]  /*09e0*/  FFMA R2, R2, R3, R3 ;  /* 0x0000000302027223 */ /* 0x000fe20000000003 */
[----:B------:R-:W-:-:S03]  /*09f0*/  FSEL R12, R45, 1.8663789033889770508, P4 ;  /* 0x3feee5812d0c7808 */ /* 0x000fc60002000000 */
[----:B------:R-:W-:-:S05]  /*0a00*/  FFMA R3, R45, 1.6832555532455444336, -R2 ;  /* 0x3fd774eb2d037823 */ /* 0x000fca0000000802 */
[-C--:B------:R-:W-:Y:S02]  /*0a10*/  FSEL R46, R3, R2.reuse, P4 ;  /* 0x00000002032e7208 */ /* 0x080fe40002000000 */
[----:B------:R-:W-:Y:S01]  /*0a20*/  FSEL R3, R2, -R2, P4 ;  /* 0x8000000202037208 */ /* 0x000fe20002000000 */
[----:B------:R-:W-:-:S04]  /*0a30*/  IMAD.MOV.U32 R2, RZ, RZ, 0x4016cbe4 ;  /* 0x4016cbe4ff027424 */ /* 0x000fc800078e00ff */
[----:B------:R-:W-:Y:S01]  /*0a40*/  @!P0 FFMA R46, R12, 1.6832555532455444336, R3 ;  /* 0x3fd774eb0c2e8823 */ /* 0x000fe20000000003 */
[----:B------:R-:W-:Y:S01]  /*0a50*/  FMUL R12, R0, R0 ;  /* 0x00000000000c7220 */ /* 0x000fe20000400000 */
[----:B------:R-:W-:Y:S01]  /*0a60*/  @!P5 FSEL R46, R2, 0.78539818525314331055, !P0 ;  /* 0x3f490fdb022ed808 */ /* 0x000fe20004000000 */
[----:B------:R-:W-:Y:S01]  /*0a70*/  FADD R2, |R0|, |R43| ;  /* 0x4000002b00027221 */ /* 0x000fe20000000200 */
[----:B------:R-:W-:Y:S01]  /*0a80*/  @!P3 FSEL R46, RZ, 3.1415927410125732422, P0 ;  /* 0x40490fdbff2eb808 */ /* 0x000fe20000000000 */
[----:B------:R-:W-:-:S03]  /*0a90*/  FFMA R12, R43, R43, R12 ;  /* 0x0000002b2b0c7223 */ /* 0x000fc6000000000c */
[----:B------:R-:W-:Y:S01]  /*0aa0*/  FSETP.NAN.AND P0, PT, R2, R2, PT ;  /* 0x000000020200720b */ /* 0x000fe20003f08000 */
[----:B------:R0:W1:Y:S01]  /*0ab0*/  MUFU.RSQ R45, R12 ;  /* 0x0000000c002d7308 */ /* 0x0000620000001400 */
[----:B------:R-:W-:Y:S02]  /*0ac0*/  IADD3 R13, PT, PT, R12, -0xd000000, RZ ;  /* 0xf30000000c0d7810 */ /* 0x000fe40007ffe0ff */
[----:B------:R-:W-:Y:S02]  /*0ad0*/  LOP3.LUT R3, R46, 0x80000000, R43, 0xb8, !PT ;  /* 0x800000002e037812 */ /* 0x000fe400078eb82b */
[----:B------:R-:W-:Y:S02]  /*0ae0*/  ISETP.GT.U32.AND P3, PT, R13, 0x727fffff, PT ;  /* 0x727fffff0d00780c */ /* 0x000fe40003f64070 */
[----:B------:R-:W-:-:S05]  /*0af0*/  FSEL R2, R2, R3, P0 ;  /* 0x0000000302027208 */ /* 0x000fca0000000000 */
[----:B------:R-:W-:-:S06]  /*0b00*/  FADD R2, R2, 3.1415927410125732422 ;  /* 0x40490fdb02027421 */ /* 0x000fcc0000000000 */
[----:B01----:R-:W-:Y:S05]  /*0b10*/  @!P3 BRA `(.L_x_10) ;  /* 0x000000000010b947 */ /* 0x003fea0003800000 */
[----:B------:R-:W-:-:S07]  /*0b20*/  MOV R48, 0xb40 ;  /* 0x00000b4000307802 */ /* 0x000fce0000000f00 */
[----:B------:R-:W-:Y:S05]  /*0b30*/  CALL.REL.NOINC `($__internal_0_$__cuda_sm20_sqrt_rn_f32_slowpath) ;  /* 0x0000000c002c7944 */ /* 0x000fea0003c00000 */
[----:B------:R-:W-:Y:S01]  /*0b40*/  MOV R13, R3 ;  /* 0x00000003000d7202 */ /* 0x000fe20000000f00 */
[----:B------:R-:W-:Y:S06]  /*0b50*/  BRA `(.L_x_11) ;  /* 0x0000000000107947 */ /* 0x000fec0003800000 */
.L_x_10:
[----:B------:R-:W-:Y:S01]  /*0b60*/  FMUL.FTZ R13, R12, R45 ;  /* 0x0000002d0c0d7220 */ /* 0x000fe20000410000 */
[----:B------:R-:W-:-:S03]  /*0b70*/  FMUL.FTZ R3, R45, 0.5 ;  /* 0x3f0000002d037820 */ /* 0x000fc60000410000 */
[----:B------:R-:W-:-:S04]  /*0b80*/  FFMA R12, -R13, R13, R12 ;  /* 0x0000000d0d0c7223 */ /* 0x000fc8000000010c */
[----:B------:R-:W-:-:S07]  /*0b90*/  FFMA R13, R12, R3, R13 ;  /* 0x000000030c0d7223 */ /* 0x000fce000000000d */
.L_x_11:
[----:B------:R-:W-:Y:S05]  /*0ba0*/  BSYNC.RECONVERGENT B2 ;  /* 0x0000000000027941 */ /* 0x000fea0003800200 */
.L_x_9:
[----:B------:R-:W-:Y:S01]  /*0bb0*/  HFMA2 R12, -RZ, RZ, 1.86328125, 25680 ;  /* 0x3f747645ff0c7431 */ /* 0x000fe200000001ff */
[----:B------:R-:W-:Y:S01]  /*0bc0*/  MOV R3, 0x3f860a92 ;  /* 0x3f860a9200037802 */ /* 0x000fe20000000f00 */
[----:B------:R-:W0:Y:S01]  /*0bd0*/  FCHK P0, R2, 1.0471975803375244141 ;  /* 0x3f860a9202007902 */ /* 0x000e220000000000 */
[----:B------:R-:W-:Y:S01]  /*0be0*/  BSSY.RECONVERGENT B2, `(.L_x_12) ;  /* 0x000000d000027945 */ /* 0x000fe20003800200 */
[----:B------:R-:W-:Y:S02]  /*0bf0*/  FMUL.SAT R13, R13, 1000 ;  /* 0x447a00000d0d7820 */ /* 0x000fe40000402000 */
[----:B------:R-:W-:-:S04]  /*0c00*/  FFMA R3, R12, -R3, 1 ;  /* 0x3f8000000c037423 */ /* 0x000fc80000000803 */
[----:B------:R-:W-:-:S04]  /*0c10*/  FFMA R3, R3, R12, 0.95492964982986450195 ;  /* 0x3f74764503037423 */ /* 0x000fc8000000000c */
[----:B------:R-:W-:-:S04]  /*0c20*/  FFMA R12, R2, R3, RZ ;  /* 0x00000003020c7223 */ /* 0x000fc800000000ff */
[----:B------:R-:W-:-:S04]  /*0c30*/  FFMA R45, R12, -1.0471975803375244141, R2 ;  /* 0xbf860a920c2d7823 */ /* 0x000fc80000000002 */
[----:B------:R-:W-:Y:S01]  /*0c40*/  FFMA R3, R3, R45, R12 ;  /* 0x0000002d03037223 */ /* 0x000fe2000000000c */
[----:B------:R-:W-:Y:S01]  /*0c50*/  FADD.SAT R12, RZ, R44 ;  /* 0x0000002cff0c7221 */ /* 0x000fe20000002000 */
[----:B0-----:R-:W-:Y:S06]  /*0c60*/  @!P0 BRA `(.L_x_13) ;  /* 0x0000000000108947 */ /* 0x001fec0003800000 */
[----:B------:R-:W-:Y:S01]  /*0c70*/  IMAD.MOV.U32 R3, RZ, RZ, 0x3f860a92 ;  /* 0x3f860a92ff037424 */ /* 0x000fe200078e00ff */
[----:B------:R-:W-:-:S07]  /*0c80*/  MOV R45, 0xca0 ;  /* 0x00000ca0002d7802 */ /* 0x000fce0000000f00 */
[----:B------:R-:W-:Y:S05]  /*0c90*/  CALL.REL.NOINC `($__internal_1_$__cuda_sm3x_div_rn_noftz_f32_slowpath) ;  /* 0x0000000c00307944 */ /* 0x000fea0003c00000 */
[----:B------:R-:W-:-:S07]  /*0ca0*/  MOV R3, R46 ;  /* 0x0000002e00037202 */ /* 0x000fce0000000f00 */
.L_x_13:
[----:B------:R-:W-:Y:S05]  /*0cb0*/  BSYNC.RECONVERGENT B2 ;  /* 0x0000000000027941 */ /* 0x000fea0003800200 */
.L_x_12:
[----:B------:R-:W0:Y:S01]  /*0cc0*/  FRND.FLOOR R2, R3 ;  /* 0x0000000300027307 */ /* 0x000e220000205000 */
[----:B------:R-:W-:Y:S01]  /*0cd0*/  FADD R45, -R13, 1 ;  /* 0x3f8000000d2d7421 */ /* 0x000fe20000000100 */
[----:B------:R-:W-:Y:S03]  /*0ce0*/  BSSY.RECONVERGENT B2, `(.L_x_14) ;  /* 0x000001f000027945 */ /* 0x000fe60003800200 */
[----:B------:R-:W-:Y:S01]  /*0cf0*/  FMUL R49, R12, R45 ;  /* 0x0000002d0c317220 */ /* 0x000fe20000400000 */
[----:B------:R-:W-:Y:S02]  /*0d00*/  MOV R45, R12 ;  /* 0x0000000c002d7202 */ /* 0x000fe40000000f00 */
[C---:B0-----:R-:W-:Y:S01]  /*0d10*/  FSETP.NEU.AND P0, PT, R2.reuse, 6, PT ;  /* 0x40c000000200780b */ /* 0x041fe20003f0d000 */
[----:B------:R-:W-:Y:S01]  /*0d20*/  FADD R46, -R2, R3 ;  /* 0x00000003022e7221 */ /* 0x000fe20000000100 */
[----:B------:R-:W-:-:S02]  /*0d30*/  MOV R3, R49 ;  /* 0x0000003100037202 */ /* 0x000fc40000000f00 */
[----:B------:R-:W-:Y:S01]  /*0d40*/  FSETP.EQ.OR P0, PT, R2, RZ, !P0 ;  /* 0x000000ff0200720b */ /* 0x000fe20004702400 */
[----:B------:R-:W-:-:S04]  /*0d50*/  FADD R48, -R46, 1 ;  /* 0x3f8000002e307421 */ /* 0x000fc80000000100 */
[C---:B------:R-:W-:Y:S01]  /*0d60*/  FFMA R47, -R13.reuse, R48, 1 ;  /* 0x3f8000000d2f7423 */ /* 0x040fe20000000130 */
[----:B------:R-:W-:-:S03]  /*0d70*/  FFMA R13, -R13, R46, 1 ;  /* 0x3f8000000d0d7423 */ /* 0x000fc6000000012e */
[----:B------:R-:W-:-:S05]  /*0d80*/  FMUL R47, R12, R47 ;  /* 0x0000002f0c2f7220 */ /* 0x000fca0000400000 */
[----:B------:R-:W-:Y:S01]  /*0d90*/  MOV R46, R47 ;  /* 0x0000002f002e7202 */ /* 0x000fe20000000f00 */
[----:B------:R-:W-:Y:S06]  /*0da0*/  @P0 BRA `(.L_x_15) ;  /* 0x0000000000480947 */ /* 0x000fec0003800000 */
[----:B------:R-:W-:Y:S01]  /*0db0*/  FSETP.NEU.AND P0, PT, R2, 1, PT ;  /* 0x3f8000000200780b */ /* 0x000fe20003f0d000 */
[----:B------:R-:W-:Y:S01]  /*0dc0*/  FMUL R13, R12, R13 ;  /* 0x0000000d0c0d7220 */ /* 0x000fe20000400000 */
[----:B------:R-:W-:Y:S01]  /*0dd0*/  MOV R46, R12 ;  /* 0x0000000c002e7202 */ /* 0x000fe20000000f00 */
[----:B------:R-:W-:-:S03]  /*0de0*/  IMAD.MOV.U32 R3, RZ, RZ, R49 ;  /* 0x000000ffff037224 */ /* 0x000fc600078e0031 */
[----:B------:R-:W-:-:S07]  /*0df0*/  MOV R45, R13 ;  /* 0x0000000d002d7202 */ /* 0x000fce0000000f00 */
[----:B------:R-:W-:Y:S05]  /*0e00*/  @!P0 BRA `(.L_x_15) ;  /* 0x0000000000308947 */ /* 0x000fea0003800000 */
[C---:B------:R-:W-:Y:S02]  /*0e10*/  FSETP.NEU.AND P0, PT, R2.reuse, 2, PT ;  /* 0x400000000200780b */ /* 0x040fe40003f0d000 */
[----:B------:R-:W-:Y:S02]  /*0e20*/  MOV R46, R12 ;  /* 0x0000000c002e7202 */ /* 0x000fe40000000f00 */
[----:B------:R-:W-:Y:S02]  /*0e30*/  FSETP.NEU.AND P5, PT, R2, 4, P0 ;  /* 0x408000000200780b */ /* 0x000fe400007ad000 */
[----:B------:R-:W-:Y:S02]  /*0e40*/  MOV R3, R47 ;  /* 0x0000002f00037202 */ /* 0x000fe40000000f00 */
[----:B------:R-:W-:-:S05]  /*0e50*/  MOV R45, R49 ;  /* 0x00000031002d7202 */ /* 0x000fca0000000f00 */
[C---:B------:R-:W-:Y:S02]  /*0e60*/  @P0 FSETP.NEU.AND P4, PT, R2.reuse, 4, PT ;  /* 0x408000000200080b */ /* 0x040fe40003f8d000 */
[----:B------:R-:W-:Y:S02]  /*0e70*/  @P0 FSETP.NEU.AND P3, PT, R2, 3, PT ;  /* 0x404000000200080b */ /* 0x000fe40003f6d000 */
[----:B------:R-:W-:Y:S02]  /*0e80*/  @P0 FSEL R2, R47, R12, !P4 ;  /* 0x0000000c2f020208 */ /* 0x000fe40006000000 */
[----:B------:R-:W-:Y:S02]  /*0e90*/  @P5 FSEL R12, R12, R13, !P3 ;  /* 0x0000000d0c0c5208 */ /* 0x000fe40005800000 */
[----:B------:R-:W-:Y:S02]  /*0ea0*/  @P0 FSEL R46, R13, R49, !P3 ;  /* 0x000000310d2e0208 */ /* 0x000fe40005800000 */
[----:B------:R-:W-:-:S02]  /*0eb0*/  @P0 FSEL R45, R49, R2, !P3 ;  /* 0x00000002312d0208 */ /* 0x000fc40005800000 */
[----:B------:R-:W-:-:S07]  /*0ec0*/  @P0 MOV R3, R12 ;  /* 0x0000000c00030202 */ /* 0x000fce0000000f00 */
.L_x_15:
[----:B------:R-:W-:Y:S05]  /*0ed0*/  BSYNC.RECONVERGENT B2 ;  /* 0x0000000000027941 */ /* 0x000fea0003800200 */
.L_x_14:
[----:B------:R-:W-:Y:S01]  /*0ee0*/  FMUL R45, R45, 255 ;  /* 0x437f00002d2d7820 */ /* 0x000fe20000400000 */
[----:B------:R-:W-:Y:S01]  /*0ef0*/  FMUL R46, R46, 255 ;  /* 0x437f00002e2e7820 */ /* 0x000fe20000400000 */
[----:B------:R-:W-:Y:S01]  /*0f00*/  FMUL R12, R3, 255 ;  /* 0x437f0000030c7820 */ /* 0x000fe20000400000 */
[----:B------:R-:W-:Y:S02]  /*0f10*/  VIADD R3, R19, 0xffffffff ;  /* 0xffffffff13037836 */ /* 0x000fe40000000000 */
[----:B------:R-:W0:Y:S02]  /*0f20*/  F2I.U32.NTZ R13, R46 ;  /* 0x0000002e000d7305 */ /* 0x000e240000203000 */
[----:B------:R-:W-:-:S06]  /*0f30*/  IMAD.WIDE.U32 R2, R3, 0x2d00, R8 ;  /* 0x00002d0003027825 */ /* 0x000fcc00078e0008 */
[----:B------:R-:W1:Y:S01]  /*0f40*/  F2I.U32.NTZ R45, R45 ;  /* 0x0000002d002d7305 */ /* 0x000e620000203000 */
[----:B0-----:R0:W-:Y:S07]  /*0f50*/  STG.E.U8 desc[UR4][R2.64+0x1], R13 ;  /* 0x0000010d02007986 */ /* 0x0011ee000c101104 */
[----:B------:R-:W2:Y:S01]  /*0f60*/  F2I.U32.NTZ R47, R12 ;  /* 0x0000000c002f7305 */ /* 0x000ea20000203000 */
[----:B-1----:R0:W-:Y:S04]  /*0f70*/  STG.E.U8 desc[UR4][R2.64], R45 ;  /* 0x0000002d02007986 */ /* 0x0021e8000c101104 */
[----:B--2---:R0:W-:Y:S01]  /*0f80*/  STG.E.U8 desc[UR4][R2.64+0x2], R47 ;  /* 0x0000022f02007986 */ /* 0x0041e2000c101104 */
[----:B------:R-:W-:Y:S05]  /*0f90*/  BRA `(.L_x_16) ;  /* 0x00000000000c7947 */ /* 0x000fea0003800000 */
.L_x_6:
[----:B------:R-:W-:Y:S05]  /*0fa0*/  @!P3 BREAK.RELIABLE B0 ;  /* 0x000000000000b942 */ /* 0x000fea0003800100 */
[----:B------:R-:W-:Y:S01]  /*0fb0*/  PLOP3.LUT P0, PT, PT, PT, PT, 0x80, 0x8 ;  /* 0x000000000008781c */ /* 0x000fe20003f0f070 */
[----:B------:R-:W-:-:S12]  /*0fc0*/  @!P3 BRA `(.L_x_17) ;  /* 0x000000040038b947 */ /* 0x000fd80003800000 */
.L_x_16:
[----:B------:R-:W-:Y:S05]  /*0fd0*/  BSYNC.RELIABLE B0 ;  /* 0x0000000000007941 */ /* 0x000fea0003800100 */
.L_x_5:
[----:B0-----:R-:W-:-:S05]  /*0fe0*/  IADD3 R3, PT, PT, R19, -0x1, RZ ;  /* 0xffffffff13037810 */ /* 0x001fca0007ffe0ff */
[----:B------:R-:W-:-:S06]  /*0ff0*/  IMAD.WIDE.U32 R2, R3, 0xf00, R4 ;  /* 0x00000f0003027825 */ /* 0x000fcc00078e0004 */
[----:B------:R-:W2:Y:S01]  /*1000*/  LDG.E.U8 R2, desc[UR4][R2.64] ;  /* 0x0000000402027981 */ /* 0x000ea2000c1e1100 */
[----:B------:R-:W-:Y:S02]  /*1010*/  PLOP3.LUT P0, PT, PT, PT, PT, 0x8, 0x80 ;  /* 0x000000000080781c */ /* 0x000fe40003f0e170 */
[----:B--2---:R-:W-:-:S13]  /*1020*/  ISETP.NE.AND P3, PT, R2, RZ, PT ;  /* 0x000000ff0200720c */ /* 0x004fda0003f65270 */
[----:B------:R-:W-:Y:S05]  /*1030*/  @P3 BRA `(.L_x_17) ;  /* 0x00000004001c3947 */ /* 0x000fea0003800000 */
[----:B------:R-:W-:Y:S02]  /*1040*/  HFMA2 R12, -RZ, RZ, 1.875, 0 ;  /* 0x3f800000ff0c7431 */ /* 0x000fe400000001ff */
[-C--:B------:R-:W-:Y:S01]  /*1050*/  FMUL R46, R0, R0.reuse ;  /* 0x00000000002e7220 */ /* 0x080fe20000400000 */
[-C--:B------:R-:W-:Y:S01]  /*1060*/  FMUL R2, RZ, R0.reuse ;  /* 0x00000000ff027220 */ /* 0x080fe20000400000 */
[--C-:B------:R-:W-:Y:S01]  /*1070*/  FFMA R13, RZ, R0, -R43.reuse ;  /* 0x00000000ff0d7223 */ /* 0x100fe2000000082b */
[-C--:B------:R-:W-:Y:S01]  /*1080*/  FFMA R49, RZ, R43.reuse, R0 ;  /* 0x0000002bff317223 */ /* 0x080fe20000000000 */
[-C--:B------:R-:W-:Y:S01]  /*1090*/  FFMA R3, R43, R43.reuse, R46 ;  /* 0x0000002b2b037223 */ /* 0x080fe2000000002e */
[-C--:B------:R-:W-:Y:S01]  /*10a0*/  FFMA R45, RZ, R43.reuse, R2 ;  /* 0x0000002bff2d7223 */ /* 0x080fe20000000002 */
[----:B------:R-:W-:Y:S01]  /*10b0*/  FMUL R46, R13, 3 ;  /* 0x404000000d2e7820 */ /* 0x000fe20000400000 */
[----:B------:R-:W-:Y:S01]  /*10c0*/  FADD R51, R2, R43 ;  /* 0x0000002b02337221 */ /* 0x000fe20000000000 */
[----:B------:R-:W-:Y:S01]  /*10d0*/  FMUL R50, R44, 0.44444444775581359863 ;  /* 0x3ee38e392c327820 */ /* 0x000fe20000400000 */
[--C-:B------:R-:W-:Y:S01]  /*10e0*/  FFMA R3, R3, -1.5, R12.reuse ;  /* 0xbfc0000003037823 */ /* 0x100fe2000000000c */
[C---:B------:R-:W-:Y:S01]  /*10f0*/  FMUL R48, R45.reuse, 3 ;  /* 0x404000002d307820 */ /* 0x040fe20000400000 */
[--C-:B------:R-:W-:Y:S01]  /*1100*/  FFMA R47, R45, 1.5, R12.reuse ;  /* 0x3fc000002d2f7823 */ /* 0x100fe2000000000c */
[----:B------:R-:W-:Y:S01]  /*1110*/  FFMA R13, R13, 1.5, R12 ;  /* 0x3fc000000d0d7823 */ /* 0x000fe2000000000c */
[----:B------:R-:W-:-:S02]  /*1120*/  FFMA R45, RZ, R43, -R0 ;  /* 0x0000002bff2d7223 */ /* 0x000fc40000000800 */
[--C-:B------:R-:W-:Y:S01]  /*1130*/  FFMA R47, R48, R47, R3.reuse ;  /* 0x0000002f302f7223 */ /* 0x100fe20000000003 */
[--C-:B------:R-:W-:Y:S01]  /*1140*/  FFMA R13, R46, R13, R3.reuse ;  /* 0x0000000d2e0d7223 */ /* 0x100fe20000000003 */
[C---:B------:R-:W-:Y:S01]  /*1150*/  FMUL R46, R45.reuse, 3 ;  /* 0x404000002d2e7820 */ /* 0x040fe20000400000 */
[--C-:B------:R-:W-:Y:S01]  /*1160*/  FFMA R45, R45, 1.5, R12.reuse ;  /* 0x3fc000002d2d7823 */ /* 0x100fe2000000000c */
[C---:B------:R-:W-:Y:S01]  /*1170*/  FMUL R48, R49.reuse, 3 ;  /* 0x4040000031307820 */ /* 0x040fe20000400000 */
[--C-:B------:R-:W-:Y:S01]  /*1180*/  FFMA R49, R49, 1.5, R12.reuse ;  /* 0x3fc0000031317823 */ /* 0x100fe2000000000c */
[----:B------:R-:W-:Y:S01]  /*1190*/  FMUL R47, R50, R47 ;  /* 0x0000002f322f7220 */ /* 0x000fe20000400000 */
[--C-:B------:R-:W-:Y:S02]  /*11a0*/  FFMA R46, R46, R45, R3.reuse ;  /* 0x0000002d2e2e7223 */ /* 0x100fe40000000003 */
[----:B------:R-:W-:Y:S01]  /*11b0*/  FFMA R45, R48, R49, R3 ;  /* 0x00000031302d7223 */ /* 0x000fe20000000003 */
[----:B------:R-:W-:Y:S01]  /*11c0*/  FADD R49, -R0, -R43 ;  /* 0x8000002b00317221 */ /* 0x000fe20000000100 */
[C---:B------:R-:W-:Y:S01]  /*11d0*/  FMUL R48, R51.reuse, 3 ;  /* 0x4040000033307820 */ /* 0x040fe20000400000 */
[--C-:B------:R-:W-:Y:S01]  /*11e0*/  FFMA R51, R51, 1.5, R12.reuse ;  /* 0x3fc0000033337823 */ /* 0x100fe2000000000c */
[----:B------:R-:W-:Y:S01]  /*11f0*/  FADD R34, R34, -R47 ;  /* 0x8000002f22227221 */ /* 0x000fe20000000000 */
[C---:B------:R-:W-:Y:S01]  /*1200*/  FMUL R2, R49.reuse, 3 ;  /* 0x4040000031027820 */ /* 0x040fe20000400000 */
[----:B------:R-:W-:Y:S01]  /*1210*/  FFMA R49, R49, 1.5, R12 ;  /* 0x3fc0000031317823 */ /* 0x000fe2000000000c */
[----:B------:R-:W-:Y:S01]  /*1220*/  FFMA R48, R48, R51, R3 ;  /* 0x0000003330307223 */ /* 0x000fe20000000003 */
[----:B------:R-:W-:Y:S01]  /*1230*/  FADD R51, -R0, R43 ;  /* 0x0000002b00337221 */ /* 0x000fe20000000100 */
[----:B------:R-:W-:Y:S01]  /*1240*/  FFMA R34, R34, 9.9999998245167004418e-15, R47 ;  /* 0x283424dc22227823 */ /* 0x000fe2000000002f */
[----:B------:R-:W-:Y:S01]  /*1250*/  FFMA R2, R2, R49, R3 ;  /* 0x0000003102027223 */ /* 0x000fe20000000003 */
[C---:B------:R-:W-:Y:S01]  /*1260*/  FMUL R49, R44.reuse, 0.11111111193895339966 ;  /* 0x3de38e392c317820 */ /* 0x040fe20000400000 */
[----:B------:R-:W-:-:S03]  /*1270*/  FMUL R44, R44, 0.027777777984738349915 ;  /* 0x3ce38e392c2c7820 */ /* 0x000fc60000400000 */
[C---:B------:R-:W-:Y:S01]  /*1280*/  FMUL R13, R49.reuse, R13 ;  /* 0x0000000d310d7220 */ /* 0x040fe20000400000 */
[C---:B------:R-:W-:Y:S01]  /*1290*/  FMUL R46, R49.reuse, R46 ;  /* 0x0000002e312e7220 */ /* 0x040fe20000400000 */
[C---:B------:R-:W-:Y:S01]  /*12a0*/  FMUL R45, R49.reuse, R45 ;  /* 0x0000002d312d7220 */ /* 0x040fe20000400000 */
[----:B------:R-:W-:Y:S01]  /*12b0*/  FMUL R48, R49, R48 ;  /* 0x0000003031307220 */ /* 0x000fe20000400000 */
[C-C-:B------:R-:W-:Y:S01]  /*12c0*/  FADD R49, R0.reuse, -R43.reuse ;  /* 0x8000002b00317221 */ /* 0x140fe20000000000 */
[----:B------:R-:W-:Y:S01]  /*12d0*/  FADD R43, R0, R43 ;  /* 0x0000002b002b7221 */ /* 0x000fe20000000000 */
[C---:B------:R-:W-:Y:S01]  /*12e0*/  FMUL R0, R51.reuse, 3 ;  /* 0x4040000033007820 */ /* 0x040fe20000400000 */
[--C-:B------:R-:W-:Y:S01]  /*12f0*/  FFMA R51, R51, 1.5, R12.reuse ;  /* 0x3fc0000033337823 */ /* 0x100fe2000000000c */
[C---:B------:R-:W-:Y:S01]  /*1300*/  FMUL R50, R49.reuse, 3 ;  /* 0x4040000031327820 */ /* 0x040fe20000400000 */
[--C-:B------:R-:W-:Y:S01]  /*1310*/  FFMA R49, R49, 1.5, R12.reuse ;  /* 0x3fc0000031317823 */ /* 0x100fe2000000000c */
[C---:B------:R-:W-:Y:S01]  /*1320*/  FFMA R47, R43.reuse, 1.5, R12 ;  /* 0x3fc000002b2f7823 */ /* 0x040fe2000000000c */
[----:B------:R-:W-:Y:S01]  /*1330*/  FMUL R12, R43, 3 ;  /* 0x404000002b0c7820 */ /* 0x000fe20000400000 */
[--C-:B------:R-:W-:Y:S01]  /*1340*/  FFMA R51, R0, R51, R3.reuse ;  /* 0x0000003300337223 */ /* 0x100fe20000000003 */
[--C-:B------:R-:W-:Y:S01]  /*1350*/  FFMA R49, R50, R49, R3.reuse ;  /* 0x0000003132317223 */ /* 0x100fe20000000003 */
[----:B------:R-:W-:Y:S01]  /*1360*/  FMUL R2, R44, R2 ;  /* 0x000000022c027220 */ /* 0x000fe20000400000 */
[----:B------:R-:W-:Y:S01]  /*1370*/  FFMA R47, R12, R47, R3 ;  /* 0x0000002f0c2f7223 */ /* 0x000fe20000000003 */
[C---:B------:R-:W-:Y:S01]  /*1380*/  FMUL R3, R44.reuse, R51 ;  /* 0x000000332c037220 */ /* 0x040fe20000400000 */
[----:B------:R-:W-:Y:S01]  /*1390*/  FMUL R0, R44, R49 ;  /* 0x000000312c007220 */ /* 0x000fe20000400000 */
[----:B------:R-:W-:Y:S01]  /*13a0*/  FADD R32, R32, -R13 ;  /* 0x8000000d20207221 */ /* 0x000fe20000000000 */
[----:B------:R-:W-:Y:S01]  /*13b0*/  FMUL R47, R44, R47 ;  /* 0x0000002f2c2f7220 */ /* 0x000fe20000400000 */
[----:B------:R-:W-:Y:S01]  /*13c0*/  FADD R33, R33, -R46 ;  /* 0x8000002e21217221 */ /* 0x000fe20000000000 */
[----:B------:R-:W-:Y:S01]  /*13d0*/  FADD R14, R14, -R45 ;  /* 0x8000002d0e0e7221 */ /* 0x000fe20000000000 */
[----:B------:R-:W-:Y:S01]  /*13e0*/  FADD R35, R35, -R48 ;  /* 0x8000003023237221 */ /* 0x000fe20000000000 */
[----:B------:R-:W-:Y:S01]  /*13f0*/  FADD R41, R41, -R2 ;  /* 0x8000000229297221 */ /* 0x000fe20000000000 */
[----:B------:R-:W-:Y:S01]  /*1400*/  FADD R17, R17, -R0 ;  /* 0x8000000011117221 */ /* 0x000fe20000000000 */
[----:B------:R-:W-:Y:S01]  /*1410*/  FADD R42, R42, -R3 ;  /* 0x800000032a2a7221 */ /* 0x000fe20000000000 */
[----:B------:R-:W-:Y:S01]  /*1420*/  FADD R28, R28, -R47 ;  /* 0x8000002f1c1c7221 */ /* 0x000fe20000000000 */
[----:B------:R-:W-:Y:S01]  /*1430*/  FFMA R32, R32, 9.9999998245167004418e-15, R13 ;  /* 0x283424dc20207823 */ /* 0x000fe2000000000d */
[----:B------:R-:W-:Y:S01]  /*1440*/  FFMA R33, R33, 9.9999998245167004418e-15, R46 ;  /* 0x283424dc21217823 */ /* 0x000fe2000000002e */
[----:B------:R-:W-:Y:S01]  /*1450*/  FFMA R14, R14, 9.9999998245167004418e-15, R45 ;  /* 0x283424dc0e0e7823 */ /* 0x000fe2000000002d */
[----:B------:R-:W-:Y:S01]  /*1460*/  FFMA R35, R35, 9.9999998245167004418e-15, R48 ;  /* 0x283424dc23237823 */ /* 0x000fe20000000030 */
[----:B------:R-:W-:Y:S01]  /*1470*/  FFMA R41, R41, 9.9999998245167004418e-15, R2 ;  /* 0x283424dc29297823 */ /* 0x000fe20000000002 */
[----:B------:R-:W-:Y:S01]  /*1480*/  FFMA R17, R17, 9.9999998245167004418e-15, R0 ;  /* 0x283424dc11117823 */ /* 0x000fe20000000000 */
[----:B------:R-:W-:Y:S01]  /*1490*/  FFMA R42, R42, 9.9999998245167004418e-15, R3 ;  /* 0x283424dc2a2a7823 */ /* 0x000fe20000000003 */
[----:B------:R-:W-:-:S07]  /*14a0*/  FFMA R28, R28, 9.9999998245167004418e-15, R47 ;  /* 0x283424dc1c1c7823 */ /* 0x000fce000000002f */
.L_x_17:
[----:B------:R-:W-:Y:S05]  /*14b0*/  BSYNC.RECONVERGENT B1 ;  /* 0x0000000000017941 */ /* 0x000fea0003800200 */
.L_x_4:
[----:B------:R-:W-:Y:S05]  /*14c0*/  WARPSYNC.ALL ;  /* 0x0000000000007948 */ /* 0x000fea0003800000 */
[----:B------:R-:W0:Y:S01]  /*14d0*/  SHFL.UP PT, R40, R40, 0x1, RZ ;  /* 0x0420000028287989 */ /* 0x000e2200000e00ff */
[----:B------:R-:W-:Y:S01]  /*14e0*/  BSSY.RECONVERGENT B1, `(.L_x_18) ;  /* 0x0000018000017945 */ /* 0x000fe20003800200 */
[----:B------:R-:W-:Y:S02]  /*14f0*/  ISETP.EQ.OR P3, PT, R19, RZ, !P1 ;  /* 0x000000ff1300720c */ /* 0x000fe40004f62670 */
[----:B------:R-:W1:Y:S01]  /*1500*/  SHFL.UP PT, R12, R39, 0x1, RZ ;  /* 0x04200000270c7989 */ /* 0x000e6200000e00ff */
[----:B------:R-:W-:-:S03]  /*1510*/  MOV R51, R36 ;  /* 0x0000002400337202 */ /* 0x000fc60000000f00 */
[----:B------:R-:W2:Y:S04]  /*1520*/  SHFL.UP PT, R0, R42, 0x1, RZ ;  /* 0x042000002a007989 */ /* 0x000ea800000e00ff */
[----:B------:R3:W4:Y:S04]  /*1530*/  SHFL.DOWN PT, R13, R41, 0x1, 0x1f ;  /* 0x08201f00290d7f89 */ /* 0x00072800000e0000 */
[----:B------:R-:W3:Y:S04]  /*1540*/  SHFL.DOWN PT, R37, R37, 0x1, 0x1f ;  /* 0x08201f0025257f89 */ /* 0x000ee800000e0000 */
[----:B------:R1:W3:Y:S01]  /*1550*/  SHFL.DOWN PT, R43, R38, 0x1, 0x1f ;  /* 0x08201f00262b7f89 */ /* 0x0002e200000e0000 */
[----:B0-----:R-:W-:-:S02]  /*1560*/  MOV R45, R40 ;  /* 0x00000028002d7202 */ /* 0x001fc40000000f00 */
[----:B-1----:R-:W-:Y:S01]  /*1570*/  MOV R47, R12 ;  /* 0x0000000c002f7202 */ /* 0x002fe20000000f00 */
[----:B--2---:R-:W-:Y:S01]  /*1580*/  IMAD.MOV.U32 R49, RZ, RZ, R0 ;  /* 0x000000ffff317224 */ /* 0x004fe200078e0000 */
[----:B------:R-:W-:Y:S06]  /*1590*/  @P0 BRA `(.L_x_19) ;  /* 0x0000000000300947 */ /* 0x000fec0003800000 */
[----:B------:R-:W-:-:S05]  /*15a0*/  IADD3 R3, PT, PT, R19, -0x1, RZ ;  /* 0xffffffff13037810 */ /* 0x000fca0007ffe0ff */
[----:B------:R-:W-:-:S06]  /*15b0*/  IMAD.WIDE.U32 R2, R3, 0xf00, R4 ;  /* 0x00000f0003027825 */ /* 0x000fcc00078e0004 */
[----:B------:R-:W2:Y:S02]  /*15c0*/  LDG.E.U8 R2, desc[UR4][R2.64+-0x1] ;  /* 0xffffff0402027981 */ /* 0x000ea4000c1e1100 */
[----:B--2---:R-:W-:-:S13]  /*15d0*/  ISETP.NE.AND P0, PT, R2, RZ, PT ;  /* 0x000000ff0200720c */ /* 0x004fda0003f05270 */
[----:B---3--:R-:W-:Y:S02]  /*15e0*/  @P0 MOV R47, R37 ;  /* 0x00000025002f0202 */ /* 0x008fe40000000f00 */
[----:B------:R-:W-:Y:S01]  /*15f0*/  @P0 MOV R49, R43 ;  /* 0x0000002b00310202 */ /* 0x000fe20000000f00 */
[----:B------:R-:W-:Y:S01]  /*1600*/  @P0 IMAD.MOV.U32 R43, RZ, RZ, R0 ;  /* 0x000000ffff2b0224 */ /* 0x000fe200078e0000 */
[----:B------:R-:W-:Y:S02]  /*1610*/  @P0 MOV R51, R33 ;  /* 0x0000002100330202 */ /* 0x000fe40000000f00 */
[----:B----4-:R-:W-:Y:S02]  /*1620*/  @P0 MOV R45, R13 ;  /* 0x0000000d002d0202 */ /* 0x010fe40000000f00 */
[----:B------:R-:W-:Y:S02]  /*1630*/  @P0 MOV R33, R36 ;  /* 0x0000002400210202 */ /* 0x000fe40000000f00 */
[----:B------:R-:W-:-:S02]  /*1640*/  @P0 MOV R37, R12 ;  /* 0x0000000c00250202 */ /* 0x000fc40000000f00 */
[----:B------:R-:W-:-:S07]  /*1650*/  @P0 MOV R13, R40 ;  /* 0x00000028000d0202 */ /* 0x000fce0000000f00 */
.L_x_19:
[----:B------:R-:W-:Y:S05]  /*1660*/  BSYNC.RECONVERGENT B1 ;  /* 0x0000000000017941 */ /* 0x000fea0003800200 */
.L_x_18:
[----:B------:R-:W-:Y:S04]  /*1670*/  BSSY.RECONVERGENT B1, `(.L_x_20) ;  /* 0x000000d000017945 */ /* 0x000fe80003800200 */
[----:B------:R-:W-:Y:S05]  /*1680*/  @P3 BRA `(.L_x_21) ;  /* 0x00000000002c3947 */ /* 0x000fea0003800000 */
[----:B------:R-:W-:-:S05]  /*1690*/  IADD3 R3, PT, PT, R19, -0x1, RZ ;  /* 0xffffffff13037810 */ /* 0x000fca0007ffe0ff */
[----:B------:R-:W-:-:S05]  /*16a0*/  IMAD.WIDE.U32 R2, R3, 0x21c00, R10 ;  /* 0x00021c0003027825 */ /* 0x000fca00078e000a */
[----:B----4-:R0:W-:Y:S04]  /*16b0*/  STG.E desc[UR4][R2.64], R13 ;  /* 0x0000000d02007986 */ /* 0x0101e8000c101904 */
[----:B---3--:R0:W-:Y:S04]  /*16c0*/  STG.E desc[UR4][R2.64+0x4], R37 ;  /* 0x0000042502007986 */ /* 0x0081e8000c101904 */
[----:B------:R0:W-:Y:S04]  /*16d0*/  STG.E desc[UR4][R2.64+0x8], R43 ;  /* 0x0000082b02007986 */ /* 0x0001e8000c101904 */
[----:B------:R0:W-:Y:S04]  /*16e0*/  STG.E desc[UR4][R2.64+0xc], R33 ;  /* 0x00000c2102007986 */ /* 0x0001e8000c101904 */
[----:B------:R0:W-:Y:S04]  /*16f0*/  STG.E desc[UR4][R2.64+0x10], R15 ;  /* 0x0000100f02007986 */ /* 0x0001e8000c101904 */
[----:B------:R0:W-:Y:S04]  /*1700*/  STG.E desc[UR4][R2.64+0x14], R51 ;  /* 0x0000143302007986 */ /* 0x0001e8000c101904 */
[----:B------:R0:W-:Y:S04]  /*1710*/  STG.E desc[UR4][R2.64+0x18], R49 ;  /* 0x0000183102007986 */ /* 0x0001e8000c101904 */
[----:B------:R0:W-:Y:S04]  /*1720*/  STG.E desc[UR4][R2.64+0x1c], R47 ;  /* 0x00001c2f02007986 */ /* 0x0001e8000c101904 */
[----:B------:R0:W-:Y:S02]  /*1730*/  STG.E desc[UR4][R2.64+0x20], R45 ;  /* 0x0000202d02007986 */ /* 0x0001e4000c101904 */
.L_x_21:
[----:B------:R-:W-:Y:S05]  /*1740*/  BSYNC.RECONVERGENT B1 ;  /* 0x0000000000017941 */ /* 0x000fea0003800200 */
.L_x_20:
[----:B------:R-:W-:Y:S01]  /*1750*/  IADD3 R19, PT, PT, R19, 0x1, RZ ;  /* 0x0000000113137810 */ /* 0x000fe20007ffe0ff */
[----:B0--3--:R-:W-:Y:S01]  /*1760*/  IMAD.MOV.U32 R37, RZ, RZ, R32 ;  /* 0x000000ffff257224 */ /* 0x009fe200078e0020 */
[----:B------:R-:W-:Y:S02]  /*1770*/  MOV R15, R34 ;  /* 0x00000022000f7202 */ /* 0x000fe40000000f00 */
[----:B------:R-:W-:Y:S02]  /*1780*/  ISETP.NE.AND P0, PT, R19, 0x871, PT ;  /* 0x000008711300780c */ /* 0x000fe40003f05270 */
[----:B------:R-:W-:Y:S02]  /*1790*/  MOV R39, R35 ;  /* 0x0000002300277202 */ /* 0x000fe40000000f00 */
[----:B------:R-:W-:Y:S02]  /*17a0*/  MOV R38, R29 ;  /* 0x0000001d00267202 */ /* 0x000fe40000000f00 */
[----:B------:R-:W-:-:S02]  /*17b0*/  MOV R36, R30 ;  /* 0x0000001e00247202 */ /* 0x000fc40000000f00 */
[----:B------:R-:W-:-:S05]  /*17c0*/  MOV R40, R31 ;  /* 0x0000001f00287202 */ /* 0x000fca0000000f00 */
[----:B------:R-:W-:Y:S05]  /*17d0*/  @P0 BRA `(.L_x_22) ;  /* 0xffffffe800cc0947 */ /* 0x000fea000383ffff */
[----:B------:R-:W-:Y:S05]  /*17e0*/  EXIT ;  /* 0x000000000000794d */ /* 0x000fea0003800000 */
        .weak           $__internal_0_$__cuda_sm20_sqrt_rn_f32_slowpath
        .type           $__internal_0_$__cuda_sm20_sqrt_rn_f32_slowpath,@function
        .size           $__internal_0_$__cuda_sm20_sqrt_rn_f32_slowpath,($__internal_1_$__cuda_sm3x_div_rn_noftz_f32_slowpath - $__internal_0_$__cuda_sm20_sqrt_rn_f32_slowpath)
$__internal_0_$__cuda_sm20_sqrt_rn_f32_slowpath:
[----:B------:R-:W-:-:S13]  /*17f0*/  LOP3.LUT P0, RZ, R12, 0x7fffffff, RZ, 0xc0, !PT ;  /* 0x7fffffff0cff7812 */ /* 0x000fda000780c0ff */
[----:B------:R-:W-:Y:S05]  /*1800*/  @!P0 BRA `(.L_x_23) ;  /* 0x0000000000448947 */ /* 0x000fea0003800000 */
[----:B------:R-:W-:Y:S01]  /*1810*/  FSETP.GEU.FTZ.AND P0, PT, R12, RZ, PT ;  /* 0x000000ff0c00720b */ /* 0x000fe20003f1e000 */
[----:B------:R-:W-:-:S12]  /*1820*/  IMAD.MOV.U32 R3, RZ, RZ, R12 ;  /* 0x000000ffff037224 */ /* 0x000fd800078e000c */
[----:B------:R-:W-:Y:S01]  /*1830*/  @!P0 MOV R12, 0x7fffffff ;  /* 0x7fffffff000c8802 */ /* 0x000fe20000000f00 */
[----:B------:R-:W-:Y:S06]  /*1840*/  @!P0 BRA `(.L_x_23) ;  /* 0x0000000000348947 */ /* 0x000fec0003800000 */
[----:B------:R-:W-:-:S13]  /*1850*/  FSETP.GTU.FTZ.AND P0, PT, |R3|, +INF , PT ;  /* 0x7f8000000300780b */ /* 0x000fda0003f1c200 */
[----:B------:R-:W-:Y:S01]  /*1860*/  @P0 FADD.FTZ R12, R3, 1 ;  /* 0x3f800000030c0421 */ /* 0x000fe20000010000 */
[----:B------:R-:W-:Y:S06]  /*1870*/  @P0 BRA `(.L_x_23) ;  /* 0x0000000000280947 */ /* 0x000fec0003800000 */
[----:B------:R-:W-:-:S13]  /*1880*/  FSETP.NEU.FTZ.AND P0, PT, |R3|, +INF , PT ;  /* 0x7f8000000300780b */ /* 0x000fda0003f1d200 */
[----:B------:R-:W-:-:S04]  /*1890*/  @P0 FFMA R13, R3, 1.84467440737095516160e+19, RZ ;  /* 0x5f800000030d0823 */ /* 0x000fc800000000ff */
[----:B------:R-:W0:Y:S02]  /*18a0*/  @P0 MUFU.RSQ R12, R13 ;  /* 0x0000000d000c0308 */ /* 0x000e240000001400 */
[----:B0-----:R-:W-:Y:S01]  /*18b0*/  @P0 FMUL.FTZ R46, R13, R12 ;  /* 0x0000000c0d2e0220 */ /* 0x001fe20000410000 */
[----:B------:R-:W-:Y:S01]  /*18c0*/  @P0 FMUL.FTZ R47, R12, 0.5 ;  /* 0x3f0000000c2f0820 */ /* 0x000fe20000410000 */
[----:B------:R-:W-:Y:S02]  /*18d0*/  @!P0 MOV R12, R3 ;  /* 0x00000003000c8202 */ /* 0x000fe40000000f00 */
[----:B------:R-:W-:-:S04]  /*18e0*/  @P0 FADD.FTZ R45, -R46, -RZ ;  /* 0x800000ff2e2d0221 */ /* 0x000fc80000010100 */
[----:B------:R-:W-:-:S04]  /*18f0*/  @P0 FFMA R45, R46, R45, R13 ;  /* 0x0000002d2e2d0223 */ /* 0x000fc8000000000d */
[----:B------:R-:W-:-:S04]  /*1900*/  @P0 FFMA R45, R45, R47, R46 ;  /* 0x0000002f2d2d0223 */ /* 0x000fc8000000002e */
[----:B------:R-:W-:-:S07]  /*1910*/  @P0 FMUL.FTZ R12, R45, 2.3283064365386962891e-10 ;  /* 0x2f8000002d0c0820 */ /* 0x000fce0000410000 */
.L_x_23:
[----:B------:R-:W-:Y:S01]  /*1920*/  HFMA2 R13, -RZ, RZ, 0, 0 ;  /* 0x00000000ff0d7431 */ /* 0x000fe200000001ff */
[----:B------:R-:W-:Y:S02]  /*1930*/  MOV R3, R12 ;  /* 0x0000000c00037202 */ /* 0x000fe40000000f00 */
[----:B------:R-:W-:-:S04]  /*1940*/  MOV R12, R48 ;  /* 0x00000030000c7202 */ /* 0x000fc80000000f00 */
[----:B------:R-:W-:Y:S05]  /*1950*/  RET.REL.NODEC R12 `(fused_collide_stream) ;  /* 0xffffffe40ca87950 */ /* 0x000fea0003c3ffff */
        .weak           $__internal_1_$__cuda_sm3x_div_rn_noftz_f32_slowpath
        .type           $__internal_1_$__cuda_sm3x_div_rn_noftz_f32_slowpath,@function
        .size           $__internal_1_$__cuda_sm3x_div_rn_noftz_f32_slowpath,(.L_x_37 - $__internal_1_$__cuda_sm3x_div_rn_noftz_f32_slowpath)
$__internal_1_$__cuda_sm3x_div_rn_noftz_f32_slowpath:
[----:B------:R-:W-:Y:S01]  /*1960*/  SHF.R.U32.HI R46, RZ, 0x17, R3 ;  /* 0x00000017ff2e7819 */ /* 0x000fe20000011603 */
[----:B------:R-:W-:Y:S01]  /*1970*/  BSSY.RECONVERGENT B3, `(.L_x_24) ;  /* 0x0000062000037945 */ /* 0x000fe20003800200 */
[----:B------:R-:W-:Y:S02]  /*1980*/  SHF.R.U32.HI R48, RZ, 0x17, R2 ;  /* 0x00000017ff307819 */ /* 0x000fe40000011602 */
[----:B------:R-:W-:Y:S02]  /*1990*/  LOP3.LUT R46, R46, 0xff, RZ, 0xc0, !PT ;  /* 0x000000ff2e2e7812 */ /* 0x000fe400078ec0ff */
[----:B------:R-:W-:-:S03]  /*19a0*/  LOP3.LUT R48, R48, 0xff, RZ, 0xc0, !PT ;  /* 0x000000ff30307812 */ /* 0x000fc600078ec0ff */
[----:B------:R-:W-:Y:S01]  /*19b0*/  VIADD R49, R46, 0xffffffff ;  /* 0xffffffff2e317836 */ /* 0x000fe20000000000 */
[----:B------:R-:W-:-:S04]  /*19c0*/  IADD3 R50, PT, PT, R48, -0x1, RZ ;  /* 0xffffffff30327810 */ /* 0x000fc80007ffe0ff */
[----:B------:R-:W-:-:S04]  /*19d0*/  ISETP.GT.U32.AND P0, PT, R49, 0xfd, PT ;  /* 0x000000fd3100780c */ /* 0x000fc80003f04070 */
[----:B------:R-:W-:-:S13]  /*19e0*/  ISETP.GT.U32.OR P0, PT, R50, 0xfd, P0 ;  /* 0x000000fd3200780c */ /* 0x000fda0000704470 */
[----:B------:R-:W-:Y:S01]  /*19f0*/  @!P0 MOV R47, RZ ;  /* 0x000000ff002f8202 */ /* 0x000fe20000000f00 */
[----:B------:R-:W-:Y:S06]  /*1a00*/  @!P0 BRA `(.L_x_25) ;  /* 0x00000000005c8947 */ /* 0x000fec0003800000 */
[----:B------:R-:W-:Y:S02]  /*1a10*/  FSETP.GTU.FTZ.AND P0, PT, |R2|, +INF , PT ;  /* 0x7f8000000200780b */ /* 0x000fe40003f1c200 */
[----:B------:R-:W-:-:S04]  /*1a20*/  FSETP.GTU.FTZ.AND P3, PT, |R3|, +INF , PT ;  /* 0x7f8000000300780b */ /* 0x000fc80003f7c200 */
[----:B------:R-:W-:-:S13]  /*1a30*/  PLOP3.LUT P0, PT, P0, P3, PT, 0xf8, 0x8f ;  /* 0x00000000008f781c */ /* 0x000fda0000707f70 */
[----:B------:R-:W-:Y:S05]  /*1a40*/  @P0 BRA `(.L_x_26) ;  /* 0x00000004004c0947 */ /* 0x000fea0003800000 */
[----:B------:R-:W-:-:S13]  /*1a50*/  LOP3.LUT P0, RZ, R3, 0x7fffffff, R2, 0xc8, !PT ;  /* 0x7fffffff03ff7812 */ /* 0x000fda000780c802 */
[----:B------:R-:W-:Y:S05]  /*1a60*/  @!P0 BRA `(.L_x_27) ;  /* 0x00000004003c8947 */ /* 0x000fea0003800000 */
[C---:B------:R-:W-:Y:S02]  /*1a70*/  FSETP.NEU.FTZ.AND P5, PT, |R2|.reuse, +INF , PT ;  /* 0x7f8000000200780b */ /* 0x040fe40003fbd200 */
[----:B------:R-:W-:Y:S02]  /*1a80*/  FSETP.NEU.FTZ.AND P3, PT, |R3|, +INF , PT ;  /* 0x7f8000000300780b */ /* 0x000fe40003f7d200 */
[----:B------:R-:W-:-:S11]  /*1a90*/  FSETP.NEU.FTZ.AND P0, PT, |R2|, +INF , PT ;  /* 0x7f8000000200780b */ /* 0x000fd60003f1d200 */
[----:B------:R-:W-:Y:S05]  /*1aa0*/  @!P3 BRA !P5, `(.L_x_27) ;  /* 0x00000004002cb947 */ /* 0x000fea0006800000 */
[----:B------:R-:W-:-:S04]  /*1ab0*/  LOP3.LUT P5, RZ, R2, 0x7fffffff, RZ, 0xc0, !PT ;  /* 0x7fffffff02ff7812 */ /* 0x000fc800078ac0ff */
[----:B------:R-:W-:-:S13]  /*1ac0*/  PLOP3.LUT P3, PT, P3, P5, PT, 0x2f, 0xf2 ;  /* 0x0000000000f2781c */ /* 0x000fda0001f6a577 */
[----:B------:R-:W-:Y:S05]  /*1ad0*/  @P3 BRA `(.L_x_28) ;  /* 0x0000000400183947 */ /* 0x000fea0003800000 */
[----:B------:R-:W-:-:S04]  /*1ae0*/  LOP3.LUT P3, RZ, R3, 0x7fffffff, RZ, 0xc0, !PT ;  /* 0x7fffffff03ff7812 */ /* 0x000fc8000786c0ff */
[----:B------:R-:W-:-:S13]  /*1af0*/  PLOP3.LUT P0, PT, P0, P3, PT, 0x2f, 0xf2 ;  /* 0x0000000000f2781c */ /* 0x000fda0000706577 */
[----:B------:R-:W-:Y:S05]  /*1b00*/  @P0 BRA `(.L_x_29) ;  /* 0x0000000400000947 */ /* 0x000fea0003800000 */
[----:B------:R-:W-:Y:S02]  /*1b10*/  ISETP.GE.AND P0, PT, R50, RZ, PT ;  /* 0x000000ff3200720c */ /* 0x000fe40003f06270 */
[----:B------:R-:W-:-:S11]  /*1b20*/  ISETP.GE.AND P3, PT, R49, RZ, PT ;  /* 0x000000ff3100720c */ /* 0x000fd60003f66270 */
[----:B------:R-:W-:Y:S01]  /*1b30*/  @P0 MOV R47, RZ ;  /* 0x000000ff002f0202 */ /* 0x000fe20000000f00 */
[----:B------:R-:W-:Y:S01]  /*1b40*/  @!P0 FFMA R2, R2, 1.84467440737095516160e+19, RZ ;  /* 0x5f80000002028823 */ /* 0x000fe200000000ff */
[----:B------:R-:W-:Y:S01]  /*1b50*/  @!P0 MOV R47, 0xffffffc0 ;  /* 0xffffffc0002f8802 */ /* 0x000fe20000000f00 */
[----:B------:R-:W-:-:S03]  /*1b60*/  @!P3 FFMA R3, R3, 1.84467440737095516160e+19, RZ ;  /* 0x5f8000000303b823 */ /* 0x000fc600000000ff */
[----:B------:R-:W-:-:S07]  /*1b70*/  @!P3 IADD3 R47, PT, PT, R47, 0x40, RZ ;  /* 0x000000402f2fb810 */ /* 0x000fce0007ffe0ff */
.L_x_25:
[----:B------:R-:W-:Y:S01]  /*1b80*/  LEA R50, R46, 0xc0800000, 0x17 ;  /* 0xc08000002e327811 */ /* 0x000fe200078eb8ff */
[----:B------:R-:W-:Y:S01]  /*1b90*/  BSSY.RECONVERGENT B4, `(.L_x_30) ;  /* 0x0000036000047945 */ /* 0x000fe20003800200 */
[----:B------:R-:W-:-:S03]  /*1ba0*/  IADD3 R51, PT, PT, R48, -0x7f, RZ ;  /* 0xffffff8130337810 */ /* 0x000fc60007ffe0ff */
[----:B------:R-:W-:Y:S01]  /*1bb0*/  IMAD.IADD R50, R3, 0x1, -R50 ;  /* 0x0000000103327824 */ /* 0x000fe200078e0a32 */
[C---:B------:R-:W-:Y:S01]  /*1bc0*/  IADD3 R46, PT, PT, R51.reuse, 0x7f, -R46 ;  /* 0x0000007f332e7810 */ /* 0x040fe20007ffe82e */
[----:B------:R-:W-:Y:S02]  /*1bd0*/  IMAD R2, R51, -0x800000, R2 ;  /* 0xff80000033027824 */ /* 0x000fe400078e0202 */
[----:B------:R-:W0:Y:S01]  /*1be0*/  MUFU.RCP R52, R50 ;  /* 0x0000003200347308 */ /* 0x000e220000001000 */
[----:B------:R-:W-:Y:S01]  /*1bf0*/  FADD.FTZ R49, -R50, -RZ ;  /* 0x800000ff32317221 */ /* 0x000fe20000010100 */
[----:B------:R-:W-:-:S03]  /*1c00*/  IADD3 R47, PT, PT, R46, R47, RZ ;  /* 0x0000002f2e2f7210 */ /* 0x000fc60007ffe0ff */
[----:B0-----:R-:W-:-:S04]  /*1c10*/  FFMA R3, R52, R49, 1 ;  /* 0x3f80000034037423 */ /* 0x001fc80000000031 */
[----:B------:R-:W-:-:S04]  /*1c20*/  FFMA R3, R52, R3, R52 ;  /* 0x0000000334037223 */ /* 0x000fc80000000034 */
[----:B------:R-:W-:-:S04]  /*1c30*/  FFMA R48, R2, R3, RZ ;  /* 0x0000000302307223 */ /* 0x000fc800000000ff */
[----:B------:R-:W-:-:S04]  /*1c40*/  FFMA R52, R49, R48, R2 ;  /* 0x0000003031347223 */ /* 0x000fc80000000002 */
[----:B------:R-:W-:-:S04]  /*1c50*/  FFMA R48, R3, R52, R48 ;  /* 0x0000003403307223 */ /* 0x000fc80000000030 */
[----:B------:R-:W-:-:S04]  /*1c60*/  FFMA R49, R49, R48, R2 ;  /* 0x0000003031317223 */ /* 0x000fc80000000002 */
[----:B------:R-:W-:-:S05]  /*1c70*/  FFMA R2, R3, R49, R48 ;  /* 0x0000003103027223 */ /* 0x000fca0000000030 */
[----:B------:R-:W-:-:S04]  /*1c80*/  SHF.R.U32.HI R46, RZ, 0x17, R2 ;  /* 0x00000017ff2e7819 */ /* 0x000fc80000011602 */
[----:B------:R-:W-:-:S04]  /*1c90*/  LOP3.LUT R46, R46, 0xff, RZ, 0xc0, !PT ;  /* 0x000000ff2e2e7812 */ /* 0x000fc800078ec0ff */
[----:B------:R-:W-:-:S04]  /*1ca0*/  IADD3 R46, PT, PT, R46, R47, RZ ;  /* 0x0000002f2e2e7210 */ /* 0x000fc80007ffe0ff */
[----:B------:R-:W-:-:S04]  /*1cb0*/  IADD3 R50, PT, PT, R46, -0x1, RZ ;  /* 0xffffffff2e327810 */ /* 0x000fc80007ffe0ff */
[----:B------:R-:W-:-:S13]  /*1cc0*/  ISETP.GE.U32.AND P0, PT, R50, 0xfe, PT ;  /* 0x000000fe3200780c */ /* 0x000fda0003f06070 */
[----:B------:R-:W-:Y:S05]  /*1cd0*/  @!P0 BRA `(.L_x_31) ;  /* 0x0000000000808947 */ /* 0x000fea0003800000 */
[----:B------:R-:W-:-:S13]  /*1ce0*/  ISETP.GT.AND P0, PT, R46, 0xfe, PT ;  /* 0x000000fe2e00780c */ /* 0x000fda0003f04270 */
[----:B------:R-:W-:Y:S05]  /*1cf0*/  @P0 BRA `(.L_x_32) ;  /* 0x00000000006c0947 */ /* 0x000fea0003800000 */
[----:B------:R-:W-:-:S13]  /*1d00*/  ISETP.GE.AND P0, PT, R46, 0x1, PT ;  /* 0x000000012e00780c */ /* 0x000fda0003f06270 */
[----:B------:R-:W-:Y:S05]  /*1d10*/  @P0 BRA `(.L_x_33) ;  /* 0x0000000000740947 */ /* 0x000fea0003800000 */
[----:B------:R-:W-:Y:S02]  /*1d20*/  ISETP.GE.AND P0, PT, R46, -0x18, PT ;  /* 0xffffffe82e00780c */ /* 0x000fe40003f06270 */
[----:B------:R-:W-:-:S11]  /*1d30*/  LOP3.LUT R2, R2, 0x80000000, RZ, 0xc0, !PT ;  /* 0x8000000002027812 */ /* 0x000fd600078ec0ff */
[----:B------:R-:W-:Y:S05]  /*1d40*/  @!P0 BRA `(.L_x_33) ;  /* 0x0000000000688947 */ /* 0x000fea0003800000 */
[CCC-:B------:R-:W-:Y:S01]  /*1d50*/  FFMA.RZ R50, R3.reuse, R49.reuse, R48.reuse ;  /* 0x0000003103327223 */ /* 0x1c0fe2000000c030 */
[CCC-:B------:R-:W-:Y:S01]  /*1d60*/  FFMA.RP R47, R3.reuse, R49.reuse, R48.reuse ;  /* 0x00000031032f7223 */ /* 0x1c0fe20000008030 */
[----:B------:R-:W-:Y:S01]  /*1d70*/  FFMA.RM R48, R3, R49, R48 ;  /* 0x0000003103307223 */ /* 0x000fe20000004030 */
[----:B------:R-:W-:Y:S02]  /*1d80*/  IADD3 R3, PT, PT, R46, 0x20, RZ ;  /* 0x000000202e037810 */ /* 0x000fe40007ffe0ff */
[----:B------:R-:W-:Y:S02]  /*1d90*/  LOP3.LUT R50, R50, 0x7fffff, RZ, 0xc0, !PT ;  /* 0x007fffff32327812 */ /* 0x000fe400078ec0ff */
[----:B------:R-:W-:Y:S01]  /*1da0*/  FSETP.NEU.FTZ.AND P0, PT, R47, R48, PT ;  /* 0x000000302f00720b */ /* 0x000fe20003f1d000 */
[----:B------:R-:W-:Y:S01]  /*1db0*/  IMAD.MOV R47, RZ, RZ, -R46 ;  /* 0x000000ffff2f7224 */ /* 0x000fe200078e0a2e */
[----:B------:R-:W-:Y:S02]  /*1dc0*/  LOP3.LUT R50, R50, 0x800000, RZ, 0xfc, !PT ;  /* 0x0080000032327812 */ /* 0x000fe400078efcff */
[----:B------:R-:W-:-:S02]  /*1dd0*/  ISETP.NE.AND P5, PT, R46, RZ, PT ;  /* 0x000000ff2e00720c */ /* 0x000fc40003fa5270 */
[----:B------:R-:W-:Y:S02]  /*1de0*/  ISETP.NE.AND P3, PT, R46, RZ, PT ;  /* 0x000000ff2e00720c */ /* 0x000fe40003f65270 */
[----:B------:R-:W-:Y:S02]  /*1df0*/  SHF.L.U32 R3, R50, R3, RZ ;  /* 0x0000000332037219 */ /* 0x000fe400000006ff */
[----:B------:R-:W-:Y:S02]  /*1e00*/  SEL R47, R47, RZ, P5 ;  /* 0x000000ff2f2f7207 */ /* 0x000fe40002800000 */
[----:B------:R-:W-:Y:S02]  /*1e10*/  ISETP.NE.AND P3, PT, R3, RZ, P3 ;  /* 0x000000ff0300720c */ /* 0x000fe40001f65270 */
[----:B------:R-:W-:Y:S02]  /*1e20*/  SHF.R.U32.HI R47, RZ, R47, R50 ;  /* 0x0000002fff2f7219 */ /* 0x000fe40000011632 */
[----:B------:R-:W-:-:S02]  /*1e30*/  PLOP3.LUT P0, PT, P0, P3, PT, 0xf8, 0x8f ;  /* 0x00000000008f781c */ /* 0x000fc40000707f70 */
[----:B------:R-:W-:Y:S02]  /*1e40*/  SHF.R.U32.HI R46, RZ, 0x1, R47 ;  /* 0x00000001ff2e7819 */ /* 0x000fe4000001162f */
[----:B------:R-:W-:-:S04]  /*1e50*/  SEL R3, RZ, 0x1, !P0 ;  /* 0x00000001ff037807 */ /* 0x000fc80004000000 */
[----:B------:R-:W-:-:S04]  /*1e60*/  LOP3.LUT R48, R3, 0x1, R46, 0xf8, !PT ;  /* 0x0000000103307812 */ /* 0x000fc800078ef82e */
[----:B------:R-:W-:-:S04]  /*1e70*/  LOP3.LUT R47, R48, R47, RZ, 0xc0, !PT ;  /* 0x0000002f302f7212 */ /* 0x000fc800078ec0ff */
[----:B------:R-:W-:-:S04]  /*1e80*/  IADD3 R47, PT, PT, R46, R47, RZ ;  /* 0x0000002f2e2f7210 */ /* 0x000fc80007ffe0ff */
[----:B------:R-:W-:Y:S01]  /*1e90*/  LOP3.LUT R2, R47, R2, RZ, 0xfc, !PT ;  /* 0x000000022f027212 */ /* 0x000fe200078efcff */
[----:B------:R-:W-:Y:S06]  /*1ea0*/  BRA `(.L_x_33) ;  /* 0x0000000000107947 */ /* 0x000fec0003800000 */
.L_x_32:
[----:B------:R-:W-:-:S04]  /*1eb0*/  LOP3.LUT R2, R2, 0x80000000, RZ, 0xc0, !PT ;  /* 0x8000000002027812 */ /* 0x000fc800078ec0ff */
[----:B------:R-:W-:Y:S01]  /*1ec0*/  LOP3.LUT R2, R2, 0x7f800000, RZ, 0xfc, !PT ;  /* 0x7f80000002027812 */ /* 0x000fe200078efcff */
[----:B------:R-:W-:Y:S06]  /*1ed0*/  BRA `(.L_x_33) ;  /* 0x0000000000047947 */ /* 0x000fec0003800000 */
.L_x_31:
[----:B------:R-:W-:-:S07]  /*1ee0*/  LEA R2, R47, R2, 0x17 ;  /* 0x000000022f027211 */ /* 0x000fce00078eb8ff */
.L_x_33:
[----:B------:R-:W-:Y:S05]  /*1ef0*/  BSYNC.RECONVERGENT B4 ;  /* 0x0000000000047941 */ /* 0x000fea0003800200 */
.L_x_30:
[----:B------:R-:W-:Y:S05]  /*1f00*/  BRA `(.L_x_34) ;  /* 0x0000000000207947 */ /* 0x000fea0003800000 */
.L_x_29:
[----:B------:R-:W-:-:S04]  /*1f10*/  LOP3.LUT R2, R3, 0x80000000, R2, 0x48, !PT ;  /* 0x8000000003027812 */ /* 0x000fc800078e4802 */
[----:B------:R-:W-:Y:S01]  /*1f20*/  LOP3.LUT R2, R2, 0x7f800000, RZ, 0xfc, !PT ;  /* 0x7f80000002027812 */ /* 0x000fe200078efcff */
[----:B------:R-:W-:Y:S06]  /*1f30*/  BRA `(.L_x_34) ;  /* 0x0000000000147947 */ /* 0x000fec0003800000 */
.L_x_28:
[----:B------:R-:W-:Y:S01]  /*1f40*/  LOP3.LUT R2, R3, 0x80000000, R2, 0x48, !PT ;  /* 0x8000000003027812 */ /* 0x000fe200078e4802 */
[----:B------:R-:W-:Y:S06]  /*1f50*/  BRA `(.L_x_34) ;  /* 0x00000000000c7947 */ /* 0x000fec0003800000 */
.L_x_27:
[----:B------:R-:W0:Y:S01]  /*1f60*/  MUFU.RSQ R2, -QNAN ;  /* 0xffc0000000027908 */ /* 0x000e220000001400 */
[----:B------:R-:W-:Y:S05]  /*1f70*/  BRA `(.L_x_34) ;  /* 0x0000000000047947 */ /* 0x000fea0003800000 */
.L_x_26:
[----:B------:R-:W-:-:S07]  /*1f80*/  FADD.FTZ R2, R2, R3 ;  /* 0x0000000302027221 */ /* 0x000fce0000010000 */
.L_x_34:
[----:B------:R-:W-:Y:S05]  /*1f90*/  BSYNC.RECONVERGENT B3 ;  /* 0x0000000000037941 */ /* 0x000fea0003800200 */
.L_x_24:
[----:B------:R-:W-:Y:S01]  /*1fa0*/  HFMA2 R3, -RZ, RZ, 0, 0 ;  /* 0x00000000ff037431 */ /* 0x000fe200000001ff */
[----:B0-----:R-:W-:Y:S02]  /*1fb0*/  MOV R46, R2 ;  /* 0x00000002002e7202 */ /* 0x001fe40000000f00 */
[----:B------:R-:W-:-:S04]  /*1fc0*/  MOV R2, R45 ;  /* 0x0000002d00027202 */ /* 0x000fc80000000f00 */
[----:B------:R-:W-:Y:S05]  /*1fd0*/  RET.REL.NODEC R2 `(fused_collide_stream) ;  /* 0xffffffe002087950 */ /* 0x000fea0003c3ffff */
.L_x_35:
[----:B------:R-:W-:-:S00]  /*1fe0*/  BRA `(.L_x_35) ;  /* 0xfffffffc00fc7947 */ /* 0x000fc0000383ffff */
[----:B------:R-:W-:-:S00]  /*1ff0*/  NOP ;  /* 0x0000000000007918 */ /* 0x000fc00000000000 */
        /* <DEDUP_REMOVED lines=8> */
.L_x_37:


//--------------------- .nv.shared.reserved.0     --------------------------
	.section	.nv.shared.reserved.0,"aw",@nobits
	.weak		__nv_reservedSMEM_offset_0_alias
	.size		__nv_reservedSMEM_offset_0_alias, 0, 64
	.other		__nv_reservedSMEM_offset_0_alias,@"STO_CUDA_RESERVED_SHARED STV_DEFAULT"
__nv_reservedSMEM_offset_0_alias:
	.zero		0
	.zero		64


//--------------------- .nv.constant0.fused_collide_stream --------------------------
	.section	.nv.constant0.fused_collide_stream,"a",@progbits
	.sectionflags	@""
	.align	4
.nv.constant0.fused_collide_stream:
	.zero		936


//--------------------- SYMBOLS --------------------------

	.type		.nv.reservedSmem.offset0,@object
	.size		.nv.reservedSmem.offset0,0x4
